	.target	sm_100a

	.elftype	@"ET_EXEC"


//--------------------- .note.nv.tkinfo           --------------------------
	.section	.note.nv.tkinfo,"",@"SHT_NOTE"
	.sectionflags	@"SHF_NOTE_NV_TKINFO"
	.tkinfo
        /*0018*/ 	.word	0x00000002
        /*0030*/ 	.string	""
        /*0030*/ 	.string	"ptxas"
        /*0030*/ 	.string	"Cuda compilation tools, release 13.0, V13.0.88"
        /*0030*/ 	.string	"Build cuda_13.0.r13.0/compiler.36424714_0"
        /*0030*/ 	.string	"-arch sm_100a -m 64 "



//--------------------- .note.nv.cuinfo           --------------------------
	.section	.note.nv.cuinfo,"",@"SHT_NOTE"
	.sectionflags	@"SHF_NOTE_NV_CUINFO"
        /*0018*/ 	.short	0x0002
        /*001a*/ 	.short	0x0064
        /*001c*/ 	.short	0x0082
	.zero		2


//--------------------- .nv.info                  --------------------------
	.section	.nv.info,"",@"SHT_CUDA_INFO"
	.align	4


	//----- nvinfo : EIATTR_REGCOUNT
	.align		4
        /*0000*/ 	.byte	0x04, 0x2f
        /*0002*/ 	.short	(.L_12 - .L_11)
	.align		4
.L_11:
        /*0004*/ 	.word	index@(_ZN7cutlass13device_kernelIN5flash11enable_sm90INS1_16FlashAttnFwdSm90INS1_25CollectiveMainloopFwdSm90ILi2EN4cute5tupleIJNS5_1CILi1EEES8_S8_EEENS6_IJNS7_ILi192EEENS7_ILi128EEENS7_ILi64EEEEEELi64ENS_6half_tEfNS_4arch4Sm90ELb1ELb0ELb0ELb1ELb0ELb1ELb0ELb1ELb1ELb1ELb0ELb0EEENS1_21CollectiveEpilogueFwdINS6_IJSA_SC_SB_EEES9_SE_SG_Li384ELb1ELb1ELb0ELb0EEENS1_36VarlenDynamicPersistentTileSchedulerILi192ELi128ELi384ELi128ELb0ELb1ELb1ELb1ELb1ELb1EEEEEEEEEvNT_6ParamsE)
        /*0008*/ 	.word	0x00000004


	//----- nvinfo : EIATTR_FRAME_SIZE
	.align		4
.L_12:
        /*000c*/ 	.byte	0x04, 0x11
        /*000e*/ 	.short	(.L_14 - .L_13)
	.align		4
.L_13:
        /*0010*/ 	.word	index@(_ZN7cutlass13device_kernelIN5flash11enable_sm90INS1_16FlashAttnFwdSm90INS1_25CollectiveMainloopFwdSm90ILi2EN4cute5tupleIJNS5_1CILi1EEES8_S8_EEENS6_IJNS7_ILi192EEENS7_ILi128EEENS7_ILi64EEEEEELi64ENS_6half_tEfNS_4arch4Sm90ELb1ELb0ELb0ELb1ELb0ELb1ELb0ELb1ELb1ELb1ELb0ELb0EEENS1_21CollectiveEpilogueFwdINS6_IJSA_SC_SB_EEES9_SE_SG_Li384ELb1ELb1ELb0ELb0EEENS1_36VarlenDynamicPersistentTileSchedulerILi192ELi128ELi384ELi128ELb0ELb1ELb1ELb1ELb1ELb1EEEEEEEEEvNT_6ParamsE)
        /*0014*/ 	.word	0x00000000


	//----- nvinfo : EIATTR_REGCOUNT
	.align		4
.L_14:
        /*0018*/ 	.byte	0x04, 0x2f
        /*001a*/ 	.short	(.L_16 - .L_15)
	.align		4
.L_15:
        /*001c*/ 	.word	index@(_ZN7cutlass13device_kernelIN5flash11enable_sm90INS1_16FlashAttnFwdSm90INS1_25CollectiveMainloopFwdSm90ILi2EN4cute5tupleIJNS5_1CILi1EEES8_S8_EEENS6_IJNS7_ILi192EEENS7_ILi128EEENS7_ILi64EEEEEELi64ENS_6half_tEfNS_4arch4Sm90ELb1ELb0ELb0ELb1ELb0ELb0ELb0ELb1ELb1ELb1ELb0ELb0EEENS1_21CollectiveEpilogueFwdINS6_IJSA_SC_SB_EEES9_SE_SG_Li384ELb1ELb1ELb0ELb0EEENS1_36VarlenDynamicPersistentTileSchedulerILi192ELi128ELi384ELi128ELb0ELb1ELb1ELb1ELb1ELb1EEEEEEEEEvNT_6ParamsE)
        /*0020*/ 	.word	0x00000004


	//----- nvinfo : EIATTR_FRAME_SIZE
	.align		4
.L_16:
        /*0024*/ 	.byte	0x04, 0x11
        /*0026*/ 	.short	(.L_18 - .L_17)
	.align		4
.L_17:
        /*0028*/ 	.word	index@(_ZN7cutlass13device_kernelIN5flash11enable_sm90INS1_16FlashAttnFwdSm90INS1_25CollectiveMainloopFwdSm90ILi2EN4cute5tupleIJNS5_1CILi1EEES8_S8_EEENS6_IJNS7_ILi192EEENS7_ILi128EEENS7_ILi64EEEEEELi64ENS_6half_tEfNS_4arch4Sm90ELb1ELb0ELb0ELb1ELb0ELb0ELb0ELb1ELb1ELb1ELb0ELb0EEENS1_21CollectiveEpilogueFwdINS6_IJSA_SC_SB_EEES9_SE_SG_Li384ELb1ELb1ELb0ELb0EEENS1_36VarlenDynamicPersistentTileSchedulerILi192ELi128ELi384ELi128ELb0ELb1ELb1ELb1ELb1ELb1EEEEEEEEEvNT_6ParamsE)
        /*002c*/ 	.word	0x00000000


	//----- nvinfo : EIATTR_REGCOUNT
	.align		4
.L_18:
        /*0030*/ 	.byte	0x04, 0x2f
        /*0032*/ 	.short	(.L_20 - .L_19)
	.align		4
.L_19:
        /*0034*/ 	.word	index@(_ZN7cutlass13device_kernelIN5flash11enable_sm90INS1_16FlashAttnFwdSm90INS1_25CollectiveMainloopFwdSm90ILi2EN4cute5tupleIJNS5_1CILi1EEES8_S8_EEENS6_IJNS7_ILi192EEENS7_ILi128EEENS7_ILi64EEEEEELi64ENS_6half_tEfNS_4arch4Sm90ELb1ELb0ELb0ELb0ELb0ELb0ELb0ELb1ELb1ELb1ELb0ELb0EEENS1_21CollectiveEpilogueFwdINS6_IJSA_SC_SB_EEES9_SE_SG_Li384ELb0ELb1ELb0ELb0EEENS1_30DynamicPersistentTileSchedulerILi384ELi128ELb0ELb1ELb1EEEEEEEEEvNT_6ParamsE)
        /*0038*/ 	.word	0x00000004


	//----- nvinfo : EIATTR_FRAME_SIZE
	.align		4
.L_20:
        /*003c*/ 	.byte	0x04, 0x11
        /*003e*/ 	.short	(.L_22 - .L_21)
	.align		4
.L_21:
        /*0040*/ 	.word	index@(_ZN7cutlass13device_kernelIN5flash11enable_sm90INS1_16FlashAttnFwdSm90INS1_25CollectiveMainloopFwdSm90ILi2EN4cute5tupleIJNS5_1CILi1EEES8_S8_EEENS6_IJNS7_ILi192EEENS7_ILi128EEENS7_ILi64EEEEEELi64ENS_6half_tEfNS_4arch4Sm90ELb1ELb0ELb0ELb0ELb0ELb0ELb0ELb1ELb1ELb1ELb0ELb0EEENS1_21CollectiveEpilogueFwdINS6_IJSA_SC_SB_EEES9_SE_SG_Li384ELb0ELb1ELb0ELb0EEENS1_30DynamicPersistentTileSchedulerILi384ELi128ELb0ELb1ELb1EEEEEEEEEvNT_6ParamsE)
        /*0044*/ 	.word	0x00000000


	//----- nvinfo : EIATTR_REGCOUNT
	.align		4
.L_22:
        /*0048*/ 	.byte	0x04, 0x2f
        /*004a*/ 	.short	(.L_24 - .L_23)
	.align		4
.L_23:
        /*004c*/ 	.word	index@(_ZN7cutlass13device_kernelIN5flash11enable_sm90INS1_16FlashAttnFwdSm90INS1_25CollectiveMainloopFwdSm90ILi2EN4cute5tupleIJNS5_1CILi1EEES8_S8_EEENS6_IJNS7_ILi192EEENS7_ILi128EEENS7_ILi64EEEEEELi64ENS_6half_tEfNS_4arch4Sm90ELb0ELb1ELb0ELb1ELb0ELb1ELb0ELb1ELb1ELb1ELb0ELb0EEENS1_21CollectiveEpilogueFwdINS6_IJSA_SC_SB_EEES9_SE_SG_Li384ELb1ELb1ELb0ELb0EEENS1_36VarlenDynamicPersistentTileSchedulerILi192ELi128ELi384ELi128ELb0ELb1ELb1ELb1ELb0ELb1EEEEEEEEEvNT_6ParamsE)
        /*0050*/ 	.word	0x00000004


	//----- nvinfo : EIATTR_FRAME_SIZE
	.align		4
.L_24:
        /*0054*/ 	.byte	0x04, 0x11
        /*0056*/ 	.short	(.L_26 - .L_25)
	.align		4
.L_25:
        /*0058*/ 	.word	index@(_ZN7cutlass13device_kernelIN5flash11enable_sm90INS1_16FlashAttnFwdSm90INS1_25CollectiveMainloopFwdSm90ILi2EN4cute5tupleIJNS5_1CILi1EEES8_S8_EEENS6_IJNS7_ILi192EEENS7_ILi128EEENS7_ILi64EEEEEELi64ENS_6half_tEfNS_4arch4Sm90ELb0ELb1ELb0ELb1ELb0ELb1ELb0ELb1ELb1ELb1ELb0ELb0EEENS1_21CollectiveEpilogueFwdINS6_IJSA_SC_SB_EEES9_SE_SG_Li384ELb1ELb1ELb0ELb0EEENS1_36VarlenDynamicPersistentTileSchedulerILi192ELi128ELi384ELi128ELb0ELb1ELb1ELb1ELb0ELb1EEEEEEEEEvNT_6ParamsE)
        /*005c*/ 	.word	0x00000000


	//----- nvinfo : EIATTR_REGCOUNT
	.align		4
.L_26:
        /*0060*/ 	.byte	0x04, 0x2f
        /*0062*/ 	.short	(.L_28 - .L_27)
	.align		4
.L_27:
        /*0064*/ 	.word	index@(_ZN7cutlass13device_kernelIN5flash11enable_sm90INS1_16FlashAttnFwdSm90INS1_25CollectiveMainloopFwdSm90ILi2EN4cute5tupleIJNS5_1CILi1EEES8_S8_EEENS6_IJNS7_ILi192EEENS7_ILi128EEENS7_ILi64EEEEEELi64ENS_6half_tEfNS_4arch4Sm90ELb0ELb1ELb0ELb1ELb0ELb0ELb0ELb1ELb1ELb1ELb0ELb0EEENS1_21CollectiveEpilogueFwdINS6_IJSA_SC_SB_EEES9_SE_SG_Li384ELb1ELb1ELb0ELb0EEENS1_36VarlenDynamicPersistentTileSchedulerILi192ELi128ELi384ELi128ELb0ELb1ELb1ELb1ELb0ELb1EEEEEEEEEvNT_6ParamsE)
        /*0068*/ 	.word	0x00000004


	//----- nvinfo : EIATTR_FRAME_SIZE
	.align		4
.L_28:
        /*006c*/ 	.byte	0x04, 0x11
        /*006e*/ 	.short	(.L_30 - .L_29)
	.align		4
.L_29:
        /*0070*/ 	.word	index@(_ZN7cutlass13device_kernelIN5flash11enable_sm90INS1_16FlashAttnFwdSm90INS1_25CollectiveMainloopFwdSm90ILi2EN4cute5tupleIJNS5_1CILi1EEES8_S8_EEENS6_IJNS7_ILi192EEENS7_ILi128EEENS7_ILi64EEEEEELi64ENS_6half_tEfNS_4arch4Sm90ELb0ELb1ELb0ELb1ELb0ELb0ELb0ELb1ELb1ELb1ELb0ELb0EEENS1_21CollectiveEpilogueFwdINS6_IJSA_SC_SB_EEES9_SE_SG_Li384ELb1ELb1ELb0ELb0EEENS1_36VarlenDynamicPersistentTileSchedulerILi192ELi128ELi384ELi128ELb0ELb1ELb1ELb1ELb0ELb1EEEEEEEEEvNT_6ParamsE)
        /*0074*/ 	.word	0x00000000


	//----- nvinfo : EIATTR_REGCOUNT
	.align		4
.L_30:
        /*0078*/ 	.byte	0x04, 0x2f
        /*007a*/ 	.short	(.L_32 - .L_31)
	.align		4
.L_31:
        /*007c*/ 	.word	index@(_ZN7cutlass13device_kernelIN5flash11enable_sm90INS1_16FlashAttnFwdSm90INS1_25CollectiveMainloopFwdSm90ILi2EN4cute5tupleIJNS5_1CILi1EEES8_S8_EEENS6_IJNS7_ILi192EEENS7_ILi128EEENS7_ILi64EEEEEELi64ENS_6half_tEfNS_4arch4Sm90ELb0ELb1ELb0ELb0ELb0ELb0ELb0ELb1ELb1ELb1ELb0ELb0EEENS1_21CollectiveEpilogueFwdINS6_IJSA_SC_SB_EEES9_SE_SG_Li384ELb0ELb1ELb0ELb0EEENS1_30DynamicPersistentTileSchedulerILi384ELi128ELb0ELb1ELb1EEEEEEEEEvNT_6ParamsE)
        /*0080*/ 	.word	0x00000004


	//----- nvinfo : EIATTR_FRAME_SIZE
	.align		4
.L_32:
        /*0084*/ 	.byte	0x04, 0x11
        /*0086*/ 	.short	(.L_34 - .L_33)
	.align		4
.L_33:
        /*0088*/ 	.word	index@(_ZN7cutlass13device_kernelIN5flash11enable_sm90INS1_16FlashAttnFwdSm90INS1_25CollectiveMainloopFwdSm90ILi2EN4cute5tupleIJNS5_1CILi1EEES8_S8_EEENS6_IJNS7_ILi192EEENS7_ILi128EEENS7_ILi64EEEEEELi64ENS_6half_tEfNS_4arch4Sm90ELb0ELb1ELb0ELb0ELb0ELb0ELb0ELb1ELb1ELb1ELb0ELb0EEENS1_21CollectiveEpilogueFwdINS6_IJSA_SC_SB_EEES9_SE_SG_Li384ELb0ELb1ELb0ELb0EEENS1_30DynamicPersistentTileSchedulerILi384ELi128ELb0ELb1ELb1EEEEEEEEEvNT_6ParamsE)
        /*008c*/ 	.word	0x00000000


	//----- nvinfo : EIATTR_REGCOUNT
	.align		4
.L_34:
        /*0090*/ 	.byte	0x04, 0x2f
        /*0092*/ 	.short	(.L_36 - .L_35)
	.align		4
.L_35:
        /*0094*/ 	.word	index@(_ZN7cutlass13device_kernelIN5flash11enable_sm90INS1_16FlashAttnFwdSm90INS1_25CollectiveMainloopFwdSm90ILi2EN4cute5tupleIJNS5_1CILi1EEES8_S8_EEENS6_IJNS7_ILi192EEESA_NS7_ILi64EEEEEELi64ENS_6half_tEfNS_4arch4Sm90ELb0ELb0ELb0ELb1ELb0ELb1ELb0ELb0ELb1ELb1ELb0ELb0EEENS1_21CollectiveEpilogueFwdINS6_IJSA_SB_SA_EEES9_SD_SF_Li384ELb1ELb1ELb0ELb0EEENS1_36VarlenDynamicPersistentTileSchedulerILi192ELi192ELi384ELi128ELb0ELb1ELb1ELb0ELb1ELb1EEEEEEEEEvNT_6ParamsE)
        /*0098*/ 	.word	0x00000004


	//----- nvinfo : EIATTR_FRAME_SIZE
	.align		4
.L_36:
        /*009c*/ 	.byte	0x04, 0x11
        /*009e*/ 	.short	(.L_38 - .L_37)
	.align		4
.L_37:
        /*00a0*/ 	.word	index@(_ZN7cutlass13device_kernelIN5flash11enable_sm90INS1_16FlashAttnFwdSm90INS1_25CollectiveMainloopFwdSm90ILi2EN4cute5tupleIJNS5_1CILi1EEES8_S8_EEENS6_IJNS7_ILi192EEESA_NS7_ILi64EEEEEELi64ENS_6half_tEfNS_4arch4Sm90ELb0ELb0ELb0ELb1ELb0ELb1ELb0ELb0ELb1ELb1ELb0ELb0EEENS1_21CollectiveEpilogueFwdINS6_IJSA_SB_SA_EEES9_SD_SF_Li384ELb1ELb1ELb0ELb0EEENS1_36VarlenDynamicPersistentTileSchedulerILi192ELi192ELi384ELi128ELb0ELb1ELb1ELb0ELb1ELb1EEEEEEEEEvNT_6ParamsE)
        /*00a4*/ 	.word	0x00000000


	//----- nvinfo : EIATTR_REGCOUNT
	.align		4
.L_38:
        /*00a8*/ 	.byte	0x04, 0x2f
        /*00aa*/ 	.short	(.L_40 - .L_39)
	.align		4
.L_39:
        /*00ac*/ 	.word	index@(_ZN7cutlass13device_kernelIN5flash11enable_sm90INS1_16FlashAttnFwdSm90INS1_25CollectiveMainloopFwdSm90ILi2EN4cute5tupleIJNS5_1CILi1EEES8_S8_EEENS6_IJNS7_ILi192EEESA_NS7_ILi64EEEEEELi64ENS_6half_tEfNS_4arch4Sm90ELb0ELb0ELb0ELb1ELb0ELb0ELb0ELb0ELb1ELb1ELb0ELb0EEENS1_21CollectiveEpilogueFwdINS6_IJSA_SB_SA_EEES9_SD_SF_Li384ELb1ELb1ELb0ELb0EEENS1_36VarlenDynamicPersistentTileSchedulerILi192ELi192ELi384ELi128ELb0ELb1ELb1ELb0ELb1ELb1EEEEEEEEEvNT_6ParamsE)
        /*00b0*/ 	.word	0x00000004


	//----- nvinfo : EIATTR_FRAME_SIZE
	.align		4
.L_40:
        /*00b4*/ 	.byte	0x04, 0x11
        /*00b6*/ 	.short	(.L_42 - .L_41)
	.align		4
.L_41:
        /*00b8*/ 	.word	index@(_ZN7cutlass13device_kernelIN5flash11enable_sm90INS1_16FlashAttnFwdSm90INS1_25CollectiveMainloopFwdSm90ILi2EN4cute5tupleIJNS5_1CILi1EEES8_S8_EEENS6_IJNS7_ILi192EEESA_NS7_ILi64EEEEEELi64ENS_6half_tEfNS_4arch4Sm90ELb0ELb0ELb0ELb1ELb0ELb0ELb0ELb0ELb1ELb1ELb0ELb0EEENS1_21CollectiveEpilogueFwdINS6_IJSA_SB_SA_EEES9_SD_SF_Li384ELb1ELb1ELb0ELb0EEENS1_36VarlenDynamicPersistentTileSchedulerILi192ELi192ELi384ELi128ELb0ELb1ELb1ELb0ELb1ELb1EEEEEEEEEvNT_6ParamsE)
        /*00bc*/ 	.word	0x00000000


	//----- nvinfo : EIATTR_REGCOUNT
	.align		4
.L_42:
        /*00c0*/ 	.byte	0x04, 0x2f
        /*00c2*/ 	.short	(.L_44 - .L_43)
	.align		4
.L_43:
        /*00c4*/ 	.word	index@(_ZN7cutlass13device_kernelIN5flash11enable_sm90INS1_16FlashAttnFwdSm90INS1_25CollectiveMainloopFwdSm90ILi2EN4cute5tupleIJNS5_1CILi1EEES8_S8_EEENS6_IJNS7_ILi192EEESA_NS7_ILi64EEEEEELi64ENS_6half_tEfNS_4arch4Sm90ELb0ELb0ELb0ELb0ELb0ELb0ELb0ELb0ELb1ELb1ELb0ELb0EEENS1_21CollectiveEpilogueFwdINS6_IJSA_SB_SA_EEES9_SD_SF_Li384ELb0ELb1ELb0ELb0EEENS1_29StaticPersistentTileSchedulerILb0EEEEEEEEEvNT_6ParamsE)
        /*00c8*/ 	.word	0x00000004


	//----- nvinfo : EIATTR_FRAME_SIZE
	.align		4
.L_44:
        /*00cc*/ 	.byte	0x04, 0x11
        /*00ce*/ 	.short	(.L_46 - .L_45)
	.align		4
.L_45:
        /*00d0*/ 	.word	index@(_ZN7cutlass13device_kernelIN5flash11enable_sm90INS1_16FlashAttnFwdSm90INS1_25CollectiveMainloopFwdSm90ILi2EN4cute5tupleIJNS5_1CILi1EEES8_S8_EEENS6_IJNS7_ILi192EEESA_NS7_ILi64EEEEEELi64ENS_6half_tEfNS_4arch4Sm90ELb0ELb0ELb0ELb0ELb0ELb0ELb0ELb0ELb1ELb1ELb0ELb0EEENS1_21CollectiveEpilogueFwdINS6_IJSA_SB_SA_EEES9_SD_SF_Li384ELb0ELb1ELb0ELb0EEENS1_29StaticPersistentTileSchedulerILb0EEEEEEEEEvNT_6ParamsE)
        /*00d4*/ 	.word	0x00000000


	//----- nvinfo : EIATTR_MIN_STACK_SIZE
	.align		4
.L_46:
        /*00d8*/ 	.byte	0x04, 0x12
        /*00da*/ 	.short	(.L_48 - .L_47)
	.align		4
.L_47:
        /*00dc*/ 	.word	index@(_ZN7cutlass13device_kernelIN5flash11enable_sm90INS1_16FlashAttnFwdSm90INS1_25CollectiveMainloopFwdSm90ILi2EN4cute5tupleIJNS5_1CILi1EEES8_S8_EEENS6_IJNS7_ILi192EEESA_NS7_ILi64EEEEEELi64ENS_6half_tEfNS_4arch4Sm90ELb0ELb0ELb0ELb0ELb0ELb0ELb0ELb0ELb1ELb1ELb0ELb0EEENS1_21CollectiveEpilogueFwdINS6_IJSA_SB_SA_EEES9_SD_SF_Li384ELb0ELb1ELb0ELb0EEENS1_29StaticPersistentTileSchedulerILb0EEEEEEEEEvNT_6ParamsE)
        /*00e0*/ 	.word	0x00000000


	//----- nvinfo : EIATTR_MIN_STACK_SIZE
	.align		4
.L_48:
        /*00e4*/ 	.byte	0x04, 0x12
        /*00e6*/ 	.short	(.L_50 - .L_49)
	.align		4
.L_49:
        /*00e8*/ 	.word	index@(_ZN7cutlass13device_kernelIN5flash11enable_sm90INS1_16FlashAttnFwdSm90INS1_25CollectiveMainloopFwdSm90ILi2EN4cute5tupleIJNS5_1CILi1EEES8_S8_EEENS6_IJNS7_ILi192EEESA_NS7_ILi64EEEEEELi64ENS_6half_tEfNS_4arch4Sm90ELb0ELb0ELb0ELb1ELb0ELb0ELb0ELb0ELb1ELb1ELb0ELb0EEENS1_21CollectiveEpilogueFwdINS6_IJSA_SB_SA_EEES9_SD_SF_Li384ELb1ELb1ELb0ELb0EEENS1_36VarlenDynamicPersistentTileSchedulerILi192ELi192ELi384ELi128ELb0ELb1ELb1ELb0ELb1ELb1EEEEEEEEEvNT_6ParamsE)
        /*00ec*/ 	.word	0x00000000


	//----- nvinfo : EIATTR_MIN_STACK_SIZE
	.align		4
.L_50:
        /*00f0*/ 	.byte	0x04, 0x12
        /*00f2*/ 	.short	(.L_52 - .L_51)
	.align		4
.L_51:
        /*00f4*/ 	.word	index@(_ZN7cutlass13device_kernelIN5flash11enable_sm90INS1_16FlashAttnFwdSm90INS1_25CollectiveMainloopFwdSm90ILi2EN4cute5tupleIJNS5_1CILi1EEES8_S8_EEENS6_IJNS7_ILi192EEESA_NS7_ILi64EEEEEELi64ENS_6half_tEfNS_4arch4Sm90ELb0ELb0ELb0ELb1ELb0ELb1ELb0ELb0ELb1ELb1ELb0ELb0EEENS1_21CollectiveEpilogueFwdINS6_IJSA_SB_SA_EEES9_SD_SF_Li384ELb1ELb1ELb0ELb0EEENS1_36VarlenDynamicPersistentTileSchedulerILi192ELi192ELi384ELi128ELb0ELb1ELb1ELb0ELb1ELb1EEEEEEEEEvNT_6ParamsE)
        /*00f8*/ 	.word	0x00000000


	//----- nvinfo : EIATTR_MIN_STACK_SIZE
	.align		4
.L_52:
        /*00fc*/ 	.byte	0x04, 0x12
        /*00fe*/ 	.short	(.L_54 - .L_53)
	.align		4
.L_53:
        /*0100*/ 	.word	index@(_ZN7cutlass13device_kernelIN5flash11enable_sm90INS1_16FlashAttnFwdSm90INS1_25CollectiveMainloopFwdSm90ILi2EN4cute5tupleIJNS5_1CILi1EEES8_S8_EEENS6_IJNS7_ILi192EEENS7_ILi128EEENS7_ILi64EEEEEELi64ENS_6half_tEfNS_4arch4Sm90ELb0ELb1ELb0ELb0ELb0ELb0ELb0ELb1ELb1ELb1ELb0ELb0EEENS1_21CollectiveEpilogueFwdINS6_IJSA_SC_SB_EEES9_SE_SG_Li384ELb0ELb1ELb0ELb0EEENS1_30DynamicPersistentTileSchedulerILi384ELi128ELb0ELb1ELb1EEEEEEEEEvNT_6ParamsE)
        /*0104*/ 	.word	0x00000000


	//----- nvinfo : EIATTR_MIN_STACK_SIZE
	.align		4
.L_54:
        /*0108*/ 	.byte	0x04, 0x12
        /*010a*/ 	.short	(.L_56 - .L_55)
	.align		4
.L_55:
        /*010c*/ 	.word	index@(_ZN7cutlass13device_kernelIN5flash11enable_sm90INS1_16FlashAttnFwdSm90INS1_25CollectiveMainloopFwdSm90ILi2EN4cute5tupleIJNS5_1CILi1EEES8_S8_EEENS6_IJNS7_ILi192EEENS7_ILi128EEENS7_ILi64EEEEEELi64ENS_6half_tEfNS_4arch4Sm90ELb0ELb1ELb0ELb1ELb0ELb0ELb0ELb1ELb1ELb1ELb0ELb0EEENS1_21CollectiveEpilogueFwdINS6_IJSA_SC_SB_EEES9_SE_SG_Li384ELb1ELb1ELb0ELb0EEENS1_36VarlenDynamicPersistentTileSchedulerILi192ELi128ELi384ELi128ELb0ELb1ELb1ELb1ELb0ELb1EEEEEEEEEvNT_6ParamsE)
        /*0110*/ 	.word	0x00000000


	//----- nvinfo : EIATTR_MIN_STACK_SIZE
	.align		4
.L_56:
        /*0114*/ 	.byte	0x04, 0x12
        /*0116*/ 	.short	(.L_58 - .L_57)
	.align		4
.L_57:
        /*0118*/ 	.word	index@(_ZN7cutlass13device_kernelIN5flash11enable_sm90INS1_16FlashAttnFwdSm90INS1_25CollectiveMainloopFwdSm90ILi2EN4cute5tupleIJNS5_1CILi1EEES8_S8_EEENS6_IJNS7_ILi192EEENS7_ILi128EEENS7_ILi64EEEEEELi64ENS_6half_tEfNS_4arch4Sm90ELb0ELb1ELb0ELb1ELb0ELb1ELb0ELb1ELb1ELb1ELb0ELb0EEENS1_21CollectiveEpilogueFwdINS6_IJSA_SC_SB_EEES9_SE_SG_Li384ELb1ELb1ELb0ELb0EEENS1_36VarlenDynamicPersistentTileSchedulerILi192ELi128ELi384ELi128ELb0ELb1ELb1ELb1ELb0ELb1EEEEEEEEEvNT_6ParamsE)
        /*011c*/ 	.word	0x00000000


	//----- nvinfo : EIATTR_MIN_STACK_SIZE
	.align		4
.L_58:
        /*0120*/ 	.byte	0x04, 0x12
        /*0122*/ 	.short	(.L_60 - .L_59)
	.align		4
.L_59:
        /*0124*/ 	.word	index@(_ZN7cutlass13device_kernelIN5flash11enable_sm90INS1_16FlashAttnFwdSm90INS1_25CollectiveMainloopFwdSm90ILi2EN4cute5tupleIJNS5_1CILi1EEES8_S8_EEENS6_IJNS7_ILi192EEENS7_ILi128EEENS7_ILi64EEEEEELi64ENS_6half_tEfNS_4arch4Sm90ELb1ELb0ELb0ELb0ELb0ELb0ELb0ELb1ELb1ELb1ELb0ELb0EEENS1_21CollectiveEpilogueFwdINS6_IJSA_SC_SB_EEES9_SE_SG_Li384ELb0ELb1ELb0ELb0EEENS1_30DynamicPersistentTileSchedulerILi384ELi128ELb0ELb1ELb1EEEEEEEEEvNT_6ParamsE)
        /*0128*/ 	.word	0x00000000


	//----- nvinfo : EIATTR_MIN_STACK_SIZE
	.align		4
.L_60:
        /*012c*/ 	.byte	0x04, 0x12
        /*012e*/ 	.short	(.L_62 - .L_61)
	.align		4
.L_61:
        /*0130*/ 	.word	index@(_ZN7cutlass13device_kernelIN5flash11enable_sm90INS1_16FlashAttnFwdSm90INS1_25CollectiveMainloopFwdSm90ILi2EN4cute5tupleIJNS5_1CILi1EEES8_S8_EEENS6_IJNS7_ILi192EEENS7_ILi128EEENS7_ILi64EEEEEELi64ENS_6half_tEfNS_4arch4Sm90ELb1ELb0ELb0ELb1ELb0ELb0ELb0ELb1ELb1ELb1ELb0ELb0EEENS1_21CollectiveEpilogueFwdINS6_IJSA_SC_SB_EEES9_SE_SG_Li384ELb1ELb1ELb0ELb0EEENS1_36VarlenDynamicPersistentTileSchedulerILi192ELi128ELi384ELi128ELb0ELb1ELb1ELb1ELb1ELb1EEEEEEEEEvNT_6ParamsE)
        /*0134*/ 	.word	0x00000000


	//----- nvinfo : EIATTR_MIN_STACK_SIZE
	.align		4
.L_62:
        /*0138*/ 	.byte	0x04, 0x12
        /*013a*/ 	.short	(.L_64 - .L_63)
	.align		4
.L_63:
        /*013c*/ 	.word	index@(_ZN7cutlass13device_kernelIN5flash11enable_sm90INS1_16FlashAttnFwdSm90INS1_25CollectiveMainloopFwdSm90ILi2EN4cute5tupleIJNS5_1CILi1EEES8_S8_EEENS6_IJNS7_ILi192EEENS7_ILi128EEENS7_ILi64EEEEEELi64ENS_6half_tEfNS_4arch4Sm90ELb1ELb0ELb0ELb1ELb0ELb1ELb0ELb1ELb1ELb1ELb0ELb0EEENS1_21CollectiveEpilogueFwdINS6_IJSA_SC_SB_EEES9_SE_SG_Li384ELb1ELb1ELb0ELb0EEENS1_36VarlenDynamicPersistentTileSchedulerILi192ELi128ELi384ELi128ELb0ELb1ELb1ELb1ELb1ELb1EEEEEEEEEvNT_6ParamsE)
        /*0140*/ 	.word	0x00000000
.L_64:


//--------------------- .nv.compat                --------------------------
	.section	.nv.compat,"",@"SHT_CUDA_COMPAT_INFO"
	.align	4
        /*0000*/ 	.byte	0x02, 0x09, 0x01, 0x00, 0x02, 0x02, 0x01, 0x00, 0x02, 0x05, 0x05, 0x00, 0x03, 0x07, 0x01, 0x01
        /*0010*/ 	.byte	0x02, 0x03, 0x00, 0x00, 0x02, 0x06, 0x01, 0x00, 0x04, 0x0b, 0x08, 0x00, 0x09, 0x00, 0x00, 0x00
        /*0020*/ 	.byte	0x00, 0x00, 0x00, 0x00


//--------------------- .nv.info._ZN7cutlass13device_kernelIN5flash11enable_sm90INS1_16FlashAttnFwdSm90INS1_25CollectiveMainloopFwdSm90ILi2EN4cute5tupleIJNS5_1CILi1EEES8_S8_EEENS6_IJNS7_ILi192EEESA_NS7_ILi64EEEEEELi64ENS_6half_tEfNS_4arch4Sm90ELb0ELb0ELb0ELb0ELb0ELb0ELb0ELb0ELb1ELb1ELb0ELb0EEENS1_21CollectiveEpilogueFwdINS6_IJSA_SB_SA_EEES9_SD_SF_Li384ELb0ELb1ELb0ELb0EEENS1_29StaticPersistentTileSchedulerILb0EEEEEEEEEvNT_6ParamsE --------------------------
	.section	.nv.info._ZN7cutlass13device_kernelIN5flash11enable_sm90INS1_16FlashAttnFwdSm90INS1_25CollectiveMainloopFwdSm90ILi2EN4cute5tupleIJNS5_1CILi1EEES8_S8_EEENS6_IJNS7_ILi192EEESA_NS7_ILi64EEEEEELi64ENS_6half_tEfNS_4arch4Sm90ELb0ELb0ELb0ELb0ELb0ELb0ELb0ELb0ELb1ELb1ELb0ELb0EEENS1_21CollectiveEpilogueFwdINS6_IJSA_SB_SA_EEES9_SD_SF_Li384ELb0ELb1ELb0ELb0EEENS1_29StaticPersistentTileSchedulerILb0EEEEEEEEEvNT_6ParamsE,"",@"SHT_CUDA_INFO"
	.sectionflags	@""
	.align	4


	//----- nvinfo : EIATTR_CUDA_API_VERSION
	.align		4
        /*0000*/ 	.byte	0x04, 0x37
        /*0002*/ 	.short	(.L_66 - .L_65)
.L_65:
        /*0004*/ 	.word	0x00000082


	//----- nvinfo : EIATTR_KPARAM_INFO
	.align		4
.L_66:
        /*0008*/ 	.byte	0x04, 0x17
        /*000a*/ 	.short	(.L_68 - .L_67)
.L_67:
        /*000c*/ 	.word	0x00000000
        /*0010*/ 	.short	0x0000
        /*0012*/ 	.short	0x0000
        /*0014*/ 	.byte	0x00, 0xf0, 0x01, 0x28


	//----- nvinfo : EIATTR_SPARSE_MMA_MASK
	.align		4
.L_68:
        /*0018*/ 	.byte	0x03, 0x50
        /*001a*/ 	.short	0x0000


	//----- nvinfo : EIATTR_MAXREG_COUNT
	.align		4
        /*001c*/ 	.byte	0x03, 0x1b
        /*001e*/ 	.short	0x0080


	//----- nvinfo : EIATTR_MERCURY_ISA_VERSION
	.align		4
        /*0020*/ 	.byte	0x03, 0x5f
        /*0022*/ 	.short	0x0101


	//----- nvinfo : EIATTR_VRC_CTA_INIT_COUNT
	.align		4
        /*0024*/ 	.byte	0x02, 0x4a
	.zero		1
	.zero		1


	//----- nvinfo : EIATTR_EXIT_INSTR_OFFSETS
	.align		4
        /*0028*/ 	.byte	0x04, 0x1c
        /*002a*/ 	.short	(.L_70 - .L_69)


	//   ....[0]....
.L_69:
        /*002c*/ 	.word	0x00000010


	//----- nvinfo : EIATTR_MAX_THREADS
	.align		4
.L_70:
        /*0030*/ 	.byte	0x04, 0x05
        /*0032*/ 	.short	(.L_72 - .L_71)
.L_71:
        /*0034*/ 	.word	0x00000200
        /*0038*/ 	.word	0x00000001
        /*003c*/ 	.word	0x00000001


	//----- nvinfo : EIATTR_CBANK_PARAM_SIZE
	.align		4
.L_72:
        /*0040*/ 	.byte	0x03, 0x19
        /*0042*/ 	.short	0x0a00


	//----- nvinfo : EIATTR_PARAM_CBANK
	.align		4
        /*0044*/ 	.byte	0x04, 0x0a
        /*0046*/ 	.short	(.L_74 - .L_73)
	.align		4
.L_73:
        /*0048*/ 	.word	index@(.nv.constant0._ZN7cutlass13device_kernelIN5flash11enable_sm90INS1_16FlashAttnFwdSm90INS1_25CollectiveMainloopFwdSm90ILi2EN4cute5tupleIJNS5_1CILi1EEES8_S8_EEENS6_IJNS7_ILi192EEESA_NS7_ILi64EEEEEELi64ENS_6half_tEfNS_4arch4Sm90ELb0ELb0ELb0ELb0ELb0ELb0ELb0ELb0ELb1ELb1ELb0ELb0EEENS1_21CollectiveEpilogueFwdINS6_IJSA_SB_SA_EEES9_SD_SF_Li384ELb0ELb1ELb0ELb0EEENS1_29StaticPersistentTileSchedulerILb0EEEEEEEEEvNT_6ParamsE)
        /*004c*/ 	.short	0x0380
        /*004e*/ 	.short	0x0a00


	//----- nvinfo : EIATTR_SW_WAR
	.align		4
.L_74:
        /*0050*/ 	.byte	0x04, 0x36
        /*0052*/ 	.short	(.L_76 - .L_75)
.L_75:
        /*0054*/ 	.word	0x00000008
.L_76:


//--------------------- .nv.info._ZN7cutlass13device_kernelIN5flash11enable_sm90INS1_16FlashAttnFwdSm90INS1_25CollectiveMainloopFwdSm90ILi2EN4cute5tupleIJNS5_1CILi1EEES8_S8_EEENS6_IJNS7_ILi192EEESA_NS7_ILi64EEEEEELi64ENS_6half_tEfNS_4arch4Sm90ELb0ELb0ELb0ELb1ELb0ELb0ELb0ELb0ELb1ELb1ELb0ELb0EEENS1_21CollectiveEpilogueFwdINS6_IJSA_SB_SA_EEES9_SD_SF_Li384ELb1ELb1ELb0ELb0EEENS1_36VarlenDynamicPersistentTileSchedulerILi192ELi192ELi384ELi128ELb0ELb1ELb1ELb0ELb1ELb1EEEEEEEEEvNT_6ParamsE --------------------------
	.section	.nv.info._ZN7cutlass13device_kernelIN5flash11enable_sm90INS1_16FlashAttnFwdSm90INS1_25CollectiveMainloopFwdSm90ILi2EN4cute5tupleIJNS5_1CILi1EEES8_S8_EEENS6_IJNS7_ILi192EEESA_NS7_ILi64EEEEEELi64ENS_6half_tEfNS_4arch4Sm90ELb0ELb0ELb0ELb1ELb0ELb0ELb0ELb0ELb1ELb1ELb0ELb0EEENS1_21CollectiveEpilogueFwdINS6_IJSA_SB_SA_EEES9_SD_SF_Li384ELb1ELb1ELb0ELb0EEENS1_36VarlenDynamicPersistentTileSchedulerILi192ELi192ELi384ELi128ELb0ELb1ELb1ELb0ELb1ELb1EEEEEEEEEvNT_6ParamsE,"",@"SHT_CUDA_INFO"
	.sectionflags	@""
	.align	4


	//----- nvinfo : EIATTR_CUDA_API_VERSION
	.align		4
        /*0000*/ 	.byte	0x04, 0x37
        /*0002*/ 	.short	(.L_78 - .L_77)
.L_77:
        /*0004*/ 	.word	0x00000082


	//----- nvinfo : EIATTR_KPARAM_INFO
	.align		4
.L_78:
        /*0008*/ 	.byte	0x04, 0x17
        /*000a*/ 	.short	(.L_80 - .L_79)
.L_79:
        /*000c*/ 	.word	0x00000000
        /*0010*/ 	.short	0x0000
        /*0012*/ 	.short	0x0000
        /*0014*/ 	.byte	0x00, 0xf0, 0x01, 0x2a


	//----- nvinfo : EIATTR_SPARSE_MMA_MASK
	.align		4
.L_80:
        /*0018*/ 	.byte	0x03, 0x50
        /*001a*/ 	.short	0x0000


	//----- nvinfo : EIATTR_MAXREG_COUNT
	.align		4
        /*001c*/ 	.byte	0x03, 0x1b
        /*001e*/ 	.short	0x0080


	//----- nvinfo : EIATTR_MERCURY_ISA_VERSION
	.align		4
        /*0020*/ 	.byte	0x03, 0x5f
        /*0022*/ 	.short	0x0101


	//----- nvinfo : EIATTR_VRC_CTA_INIT_COUNT
	.align		4
        /*0024*/ 	.byte	0x02, 0x4a
	.zero		1
	.zero		1


	//----- nvinfo : EIATTR_EXIT_INSTR_OFFSETS
	.align		4
        /*0028*/ 	.byte	0x04, 0x1c
        /*002a*/ 	.short	(.L_82 - .L_81)


	//   ....[0]....
.L_81:
        /*002c*/ 	.word	0x00000010


	//----- nvinfo : EIATTR_MAX_THREADS
	.align		4
.L_82:
        /*0030*/ 	.byte	0x04, 0x05
        /*0032*/ 	.short	(.L_84 - .L_83)
.L_83:
        /*0034*/ 	.word	0x00000200
        /*0038*/ 	.word	0x00000001
        /*003c*/ 	.word	0x00000001


	//----- nvinfo : EIATTR_CBANK_PARAM_SIZE
	.align		4
.L_84:
        /*0040*/ 	.byte	0x03, 0x19
        /*0042*/ 	.short	0x0a80


	//----- nvinfo : EIATTR_PARAM_CBANK
	.align		4
        /*0044*/ 	.byte	0x04, 0x0a
        /*0046*/ 	.short	(.L_86 - .L_85)
	.align		4
.L_85:
        /*0048*/ 	.word	index@(.nv.constant0._ZN7cutlass13device_kernelIN5flash11enable_sm90INS1_16FlashAttnFwdSm90INS1_25CollectiveMainloopFwdSm90ILi2EN4cute5tupleIJNS5_1CILi1EEES8_S8_EEENS6_IJNS7_ILi192EEESA_NS7_ILi64EEEEEELi64ENS_6half_tEfNS_4arch4Sm90ELb0ELb0ELb0ELb1ELb0ELb0ELb0ELb0ELb1ELb1ELb0ELb0EEENS1_21CollectiveEpilogueFwdINS6_IJSA_SB_SA_EEES9_SD_SF_Li384ELb1ELb1ELb0ELb0EEENS1_36VarlenDynamicPersistentTileSchedulerILi192ELi192ELi384ELi128ELb0ELb1ELb1ELb0ELb1ELb1EEEEEEEEEvNT_6ParamsE)
        /*004c*/ 	.short	0x0380
        /*004e*/ 	.short	0x0a80


	//----- nvinfo : EIATTR_SW_WAR
	.align		4
.L_86:
        /*0050*/ 	.byte	0x04, 0x36
        /*0052*/ 	.short	(.L_88 - .L_87)
.L_87:
        /*0054*/ 	.word	0x00000008
.L_88:


//--------------------- .nv.info._ZN7cutlass13device_kernelIN5flash11enable_sm90INS1_16FlashAttnFwdSm90INS1_25CollectiveMainloopFwdSm90ILi2EN4cute5tupleIJNS5_1CILi1EEES8_S8_EEENS6_IJNS7_ILi192EEESA_NS7_ILi64EEEEEELi64ENS_6half_tEfNS_4arch4Sm90ELb0ELb0ELb0ELb1ELb0ELb1ELb0ELb0ELb1ELb1ELb0ELb0EEENS1_21CollectiveEpilogueFwdINS6_IJSA_SB_SA_EEES9_SD_SF_Li384ELb1ELb1ELb0ELb0EEENS1_36VarlenDynamicPersistentTileSchedulerILi192ELi192ELi384ELi128ELb0ELb1ELb1ELb0ELb1ELb1EEEEEEEEEvNT_6ParamsE --------------------------
	.section	.nv.info._ZN7cutlass13device_kernelIN5flash11enable_sm90INS1_16FlashAttnFwdSm90INS1_25CollectiveMainloopFwdSm90ILi2EN4cute5tupleIJNS5_1CILi1EEES8_S8_EEENS6_IJNS7_ILi192EEESA_NS7_ILi64EEEEEELi64ENS_6half_tEfNS_4arch4Sm90ELb0ELb0ELb0ELb1ELb0ELb1ELb0ELb0ELb1ELb1ELb0ELb0EEENS1_21CollectiveEpilogueFwdINS6_IJSA_SB_SA_EEES9_SD_SF_Li384ELb1ELb1ELb0ELb0EEENS1_36VarlenDynamicPersistentTileSchedulerILi192ELi192ELi384ELi128ELb0ELb1ELb1ELb0ELb1ELb1EEEEEEEEEvNT_6ParamsE,"",@"SHT_CUDA_INFO"
	.sectionflags	@""
	.align	4


	//----- nvinfo : EIATTR_CUDA_API_VERSION
	.align		4
        /*0000*/ 	.byte	0x04, 0x37
        /*0002*/ 	.short	(.L_90 - .L_89)
.L_89:
        /*0004*/ 	.word	0x00000082


	//----- nvinfo : EIATTR_KPARAM_INFO
	.align		4
.L_90:
        /*0008*/ 	.byte	0x04, 0x17
        /*000a*/ 	.short	(.L_92 - .L_91)
.L_91:
        /*000c*/ 	.word	0x00000000
        /*0010*/ 	.short	0x0000
        /*0012*/ 	.short	0x0000
        /*0014*/ 	.byte	0x00, 0xf0, 0x01, 0x2a


	//----- nvinfo : EIATTR_SPARSE_MMA_MASK
	.align		4
.L_92:
        /*0018*/ 	.byte	0x03, 0x50
        /*001a*/ 	.short	0x0000


	//----- nvinfo : EIATTR_MAXREG_COUNT
	.align		4
        /*001c*/ 	.byte	0x03, 0x1b
        /*001e*/ 	.short	0x0080


	//----- nvinfo : EIATTR_MERCURY_ISA_VERSION
	.align		4
        /*0020*/ 	.byte	0x03, 0x5f
        /*0022*/ 	.short	0x0101


	//----- nvinfo : EIATTR_VRC_CTA_INIT_COUNT
	.align		4
        /*0024*/ 	.byte	0x02, 0x4a
	.zero		1
	.zero		1


	//----- nvinfo : EIATTR_EXIT_INSTR_OFFSETS
	.align		4
        /*0028*/ 	.byte	0x04, 0x1c
        /*002a*/ 	.short	(.L_94 - .L_93)


	//   ....[0]....
.L_93:
        /*002c*/ 	.word	0x00000010


	//----- nvinfo : EIATTR_MAX_THREADS
	.align		4
.L_94:
        /*0030*/ 	.byte	0x04, 0x05
        /*0032*/ 	.short	(.L_96 - .L_95)
.L_95:
        /*0034*/ 	.word	0x00000200
        /*0038*/ 	.word	0x00000001
        /*003c*/ 	.word	0x00000001


	//----- nvinfo : EIATTR_CBANK_PARAM_SIZE
	.align		4
.L_96:
        /*0040*/ 	.byte	0x03, 0x19
        /*0042*/ 	.short	0x0a80


	//----- nvinfo : EIATTR_PARAM_CBANK
	.align		4
        /*0044*/ 	.byte	0x04, 0x0a
        /*0046*/ 	.short	(.L_98 - .L_97)
	.align		4
.L_97:
        /*0048*/ 	.word	index@(.nv.constant0._ZN7cutlass13device_kernelIN5flash11enable_sm90INS1_16FlashAttnFwdSm90INS1_25CollectiveMainloopFwdSm90ILi2EN4cute5tupleIJNS5_1CILi1EEES8_S8_EEENS6_IJNS7_ILi192EEESA_NS7_ILi64EEEEEELi64ENS_6half_tEfNS_4arch4Sm90ELb0ELb0ELb0ELb1ELb0ELb1ELb0ELb0ELb1ELb1ELb0ELb0EEENS1_21CollectiveEpilogueFwdINS6_IJSA_SB_SA_EEES9_SD_SF_Li384ELb1ELb1ELb0ELb0EEENS1_36VarlenDynamicPersistentTileSchedulerILi192ELi192ELi384ELi128ELb0ELb1ELb1ELb0ELb1ELb1EEEEEEEEEvNT_6ParamsE)
        /*004c*/ 	.short	0x0380
        /*004e*/ 	.short	0x0a80


	//----- nvinfo : EIATTR_SW_WAR
	.align		4
.L_98:
        /*0050*/ 	.byte	0x04, 0x36
        /*0052*/ 	.short	(.L_100 - .L_99)
.L_99:
        /*0054*/ 	.word	0x00000008
.L_100:


//--------------------- .nv.info._ZN7cutlass13device_kernelIN5flash11enable_sm90INS1_16FlashAttnFwdSm90INS1_25CollectiveMainloopFwdSm90ILi2EN4cute5tupleIJNS5_1CILi1EEES8_S8_EEENS6_IJNS7_ILi192EEENS7_ILi128EEENS7_ILi64EEEEEELi64ENS_6half_tEfNS_4arch4Sm90ELb0ELb1ELb0ELb0ELb0ELb0ELb0ELb1ELb1ELb1ELb0ELb0EEENS1_21CollectiveEpilogueFwdINS6_IJSA_SC_SB_EEES9_SE_SG_Li384ELb0ELb1ELb0ELb0EEENS1_30DynamicPersistentTileSchedulerILi384ELi128ELb0ELb1ELb1EEEEEEEEEvNT_6ParamsE --------------------------
	.section	.nv.info._ZN7cutlass13device_kernelIN5flash11enable_sm90INS1_16FlashAttnFwdSm90INS1_25CollectiveMainloopFwdSm90ILi2EN4cute5tupleIJNS5_1CILi1EEES8_S8_EEENS6_IJNS7_ILi192EEENS7_ILi128EEENS7_ILi64EEEEEELi64ENS_6half_tEfNS_4arch4Sm90ELb0ELb1ELb0ELb0ELb0ELb0ELb0ELb1ELb1ELb1ELb0ELb0EEENS1_21CollectiveEpilogueFwdINS6_IJSA_SC_SB_EEES9_SE_SG_Li384ELb0ELb1ELb0ELb0EEENS1_30DynamicPersistentTileSchedulerILi384ELi128ELb0ELb1ELb1EEEEEEEEEvNT_6ParamsE,"",@"SHT_CUDA_INFO"
	.sectionflags	@""
	.align	4


	//----- nvinfo : EIATTR_CUDA_API_VERSION
	.align		4
        /*0000*/ 	.byte	0x04, 0x37
        /*0002*/ 	.short	(.L_102 - .L_101)
.L_101:
        /*0004*/ 	.word	0x00000082


	//----- nvinfo : EIATTR_KPARAM_INFO
	.align		4
.L_102:
        /*0008*/ 	.byte	0x04, 0x17
        /*000a*/ 	.short	(.L_104 - .L_103)
.L_103:
        /*000c*/ 	.word	0x00000000
        /*0010*/ 	.short	0x0000
        /*0012*/ 	.short	0x0000
        /*0014*/ 	.byte	0x00, 0xf0, 0x01, 0x2a


	//----- nvinfo : EIATTR_SPARSE_MMA_MASK
	.align		4
.L_104:
        /*0018*/ 	.byte	0x03, 0x50
        /*001a*/ 	.short	0x0000


	//----- nvinfo : EIATTR_MAXREG_COUNT
	.align		4
        /*001c*/ 	.byte	0x03, 0x1b
        /*001e*/ 	.short	0x0080


	//----- nvinfo : EIATTR_MERCURY_ISA_VERSION
	.align		4
        /*0020*/ 	.byte	0x03, 0x5f
        /*0022*/ 	.short	0x0101


	//----- nvinfo : EIATTR_VRC_CTA_INIT_COUNT
	.align		4
        /*0024*/ 	.byte	0x02, 0x4a
	.zero		1
	.zero		1


	//----- nvinfo : EIATTR_EXIT_INSTR_OFFSETS
	.align		4
        /*0028*/ 	.byte	0x04, 0x1c
        /*002a*/ 	.short	(.L_106 - .L_105)


	//   ....[0]....
.L_105:
        /*002c*/ 	.word	0x00000010


	//----- nvinfo : EIATTR_MAX_THREADS
	.align		4
.L_106:
        /*0030*/ 	.byte	0x04, 0x05
        /*0032*/ 	.short	(.L_108 - .L_107)
.L_107:
        /*0034*/ 	.word	0x00000200
        /*0038*/ 	.word	0x00000001
        /*003c*/ 	.word	0x00000001


	//----- nvinfo : EIATTR_CBANK_PARAM_SIZE
	.align		4
.L_108:
        /*0040*/ 	.byte	0x03, 0x19
        /*0042*/ 	.short	0x0a80


	//----- nvinfo : EIATTR_PARAM_CBANK
	.align		4
        /*0044*/ 	.byte	0x04, 0x0a
        /*0046*/ 	.short	(.L_110 - .L_109)
	.align		4
.L_109:
        /*0048*/ 	.word	index@(.nv.constant0._ZN7cutlass13device_kernelIN5flash11enable_sm90INS1_16FlashAttnFwdSm90INS1_25CollectiveMainloopFwdSm90ILi2EN4cute5tupleIJNS5_1CILi1EEES8_S8_EEENS6_IJNS7_ILi192EEENS7_ILi128EEENS7_ILi64EEEEEELi64ENS_6half_tEfNS_4arch4Sm90ELb0ELb1ELb0ELb0ELb0ELb0ELb0ELb1ELb1ELb1ELb0ELb0EEENS1_21CollectiveEpilogueFwdINS6_IJSA_SC_SB_EEES9_SE_SG_Li384ELb0ELb1ELb0ELb0EEENS1_30DynamicPersistentTileSchedulerILi384ELi128ELb0ELb1ELb1EEEEEEEEEvNT_6ParamsE)
        /*004c*/ 	.short	0x0380
        /*004e*/ 	.short	0x0a80


	//----- nvinfo : EIATTR_SW_WAR
	.align		4
.L_110:
        /*0050*/ 	.byte	0x04, 0x36
        /*0052*/ 	.short	(.L_112 - .L_111)
.L_111:
        /*0054*/ 	.word	0x00000008
.L_112:


//--------------------- .nv.info._ZN7cutlass13device_kernelIN5flash11enable_sm90INS1_16FlashAttnFwdSm90INS1_25CollectiveMainloopFwdSm90ILi2EN4cute5tupleIJNS5_1CILi1EEES8_S8_EEENS6_IJNS7_ILi192EEENS7_ILi128EEENS7_ILi64EEEEEELi64ENS_6half_tEfNS_4arch4Sm90ELb0ELb1ELb0ELb1ELb0ELb0ELb0ELb1ELb1ELb1ELb0ELb0EEENS1_21CollectiveEpilogueFwdINS6_IJSA_SC_SB_EEES9_SE_SG_Li384ELb1ELb1ELb0ELb0EEENS1_36VarlenDynamicPersistentTileSchedulerILi192ELi128ELi384ELi128ELb0ELb1ELb1ELb1ELb0ELb1EEEEEEEEEvNT_6ParamsE --------------------------
	.section	.nv.info._ZN7cutlass13device_kernelIN5flash11enable_sm90INS1_16FlashAttnFwdSm90INS1_25CollectiveMainloopFwdSm90ILi2EN4cute5tupleIJNS5_1CILi1EEES8_S8_EEENS6_IJNS7_ILi192EEENS7_ILi128EEENS7_ILi64EEEEEELi64ENS_6half_tEfNS_4arch4Sm90ELb0ELb1ELb0ELb1ELb0ELb0ELb0ELb1ELb1ELb1ELb0ELb0EEENS1_21CollectiveEpilogueFwdINS6_IJSA_SC_SB_EEES9_SE_SG_Li384ELb1ELb1ELb0ELb0EEENS1_36VarlenDynamicPersistentTileSchedulerILi192ELi128ELi384ELi128ELb0ELb1ELb1ELb1ELb0ELb1EEEEEEEEEvNT_6ParamsE,"",@"SHT_CUDA_INFO"
	.sectionflags	@""
	.align	4


	//----- nvinfo : EIATTR_CUDA_API_VERSION
	.align		4
        /*0000*/ 	.byte	0x04, 0x37
        /*0002*/ 	.short	(.L_114 - .L_113)
.L_113:
        /*0004*/ 	.word	0x00000082


	//----- nvinfo : EIATTR_KPARAM_INFO
	.align		4
.L_114:
        /*0008*/ 	.byte	0x04, 0x17
        /*000a*/ 	.short	(.L_116 - .L_115)
.L_115:
        /*000c*/ 	.word	0x00000000
        /*0010*/ 	.short	0x0000
        /*0012*/ 	.short	0x0000
        /*0014*/ 	.byte	0x00, 0xf0, 0x01, 0x2a


	//----- nvinfo : EIATTR_SPARSE_MMA_MASK
	.align		4
.L_116:
        /*0018*/ 	.byte	0x03, 0x50
        /*001a*/ 	.short	0x0000


	//----- nvinfo : EIATTR_MAXREG_COUNT
	.align		4
        /*001c*/ 	.byte	0x03, 0x1b
        /*001e*/ 	.short	0x0080


	//----- nvinfo : EIATTR_MERCURY_ISA_VERSION
	.align		4
        /*0020*/ 	.byte	0x03, 0x5f
        /*0022*/ 	.short	0x0101


	//----- nvinfo : EIATTR_VRC_CTA_INIT_COUNT
	.align		4
        /*0024*/ 	.byte	0x02, 0x4a
	.zero		1
	.zero		1


	//----- nvinfo : EIATTR_EXIT_INSTR_OFFSETS
	.align		4
        /*0028*/ 	.byte	0x04, 0x1c
        /*002a*/ 	.short	(.L_118 - .L_117)


	//   ....[0]....
.L_117:
        /*002c*/ 	.word	0x00000010


	//----- nvinfo : EIATTR_MAX_THREADS
	.align		4
.L_118:
        /*0030*/ 	.byte	0x04, 0x05
        /*0032*/ 	.short	(.L_120 - .L_119)
.L_119:
        /*0034*/ 	.word	0x00000200
        /*0038*/ 	.word	0x00000001
        /*003c*/ 	.word	0x00000001


	//----- nvinfo : EIATTR_CBANK_PARAM_SIZE
	.align		4
.L_120:
        /*0040*/ 	.byte	0x03, 0x19
        /*0042*/ 	.short	0x0a80


	//----- nvinfo : EIATTR_PARAM_CBANK
	.align		4
        /*0044*/ 	.byte	0x04, 0x0a
        /*0046*/ 	.short	(.L_122 - .L_121)
	.align		4
.L_121:
        /*0048*/ 	.word	index@(.nv.constant0._ZN7cutlass13device_kernelIN5flash11enable_sm90INS1_16FlashAttnFwdSm90INS1_25CollectiveMainloopFwdSm90ILi2EN4cute5tupleIJNS5_1CILi1EEES8_S8_EEENS6_IJNS7_ILi192EEENS7_ILi128EEENS7_ILi64EEEEEELi64ENS_6half_tEfNS_4arch4Sm90ELb0ELb1ELb0ELb1ELb0ELb0ELb0ELb1ELb1ELb1ELb0ELb0EEENS1_21CollectiveEpilogueFwdINS6_IJSA_SC_SB_EEES9_SE_SG_Li384ELb1ELb1ELb0ELb0EEENS1_36VarlenDynamicPersistentTileSchedulerILi192ELi128ELi384ELi128ELb0ELb1ELb1ELb1ELb0ELb1EEEEEEEEEvNT_6ParamsE)
        /*004c*/ 	.short	0x0380
        /*004e*/ 	.short	0x0a80


	//----- nvinfo : EIATTR_SW_WAR
	.align		4
.L_122:
        /*0050*/ 	.byte	0x04, 0x36
        /*0052*/ 	.short	(.L_124 - .L_123)
.L_123:
        /*0054*/ 	.word	0x00000008
.L_124:


//--------------------- .nv.info._ZN7cutlass13device_kernelIN5flash11enable_sm90INS1_16FlashAttnFwdSm90INS1_25CollectiveMainloopFwdSm90ILi2EN4cute5tupleIJNS5_1CILi1EEES8_S8_EEENS6_IJNS7_ILi192EEENS7_ILi128EEENS7_ILi64EEEEEELi64ENS_6half_tEfNS_4arch4Sm90ELb0ELb1ELb0ELb1ELb0ELb1ELb0ELb1ELb1ELb1ELb0ELb0EEENS1_21CollectiveEpilogueFwdINS6_IJSA_SC_SB_EEES9_SE_SG_Li384ELb1ELb1ELb0ELb0EEENS1_36VarlenDynamicPersistentTileSchedulerILi192ELi128ELi384ELi128ELb0ELb1ELb1ELb1ELb0ELb1EEEEEEEEEvNT_6ParamsE --------------------------
	.section	.nv.info._ZN7cutlass13device_kernelIN5flash11enable_sm90INS1_16FlashAttnFwdSm90INS1_25CollectiveMainloopFwdSm90ILi2EN4cute5tupleIJNS5_1CILi1EEES8_S8_EEENS6_IJNS7_ILi192EEENS7_ILi128EEENS7_ILi64EEEEEELi64ENS_6half_tEfNS_4arch4Sm90ELb0ELb1ELb0ELb1ELb0ELb1ELb0ELb1ELb1ELb1ELb0ELb0EEENS1_21CollectiveEpilogueFwdINS6_IJSA_SC_SB_EEES9_SE_SG_Li384ELb1ELb1ELb0ELb0EEENS1_36VarlenDynamicPersistentTileSchedulerILi192ELi128ELi384ELi128ELb0ELb1ELb1ELb1ELb0ELb1EEEEEEEEEvNT_6ParamsE,"",@"SHT_CUDA_INFO"
	.sectionflags	@""
	.align	4


	//----- nvinfo : EIATTR_CUDA_API_VERSION
	.align		4
        /*0000*/ 	.byte	0x04, 0x37
        /*0002*/ 	.short	(.L_126 - .L_125)
.L_125:
        /*0004*/ 	.word	0x00000082


	//----- nvinfo : EIATTR_KPARAM_INFO
	.align		4
.L_126:
        /*0008*/ 	.byte	0x04, 0x17
        /*000a*/ 	.short	(.L_128 - .L_127)
.L_127:
        /*000c*/ 	.word	0x00000000
        /*0010*/ 	.short	0x0000
        /*0012*/ 	.short	0x0000
        /*0014*/ 	.byte	0x00, 0xf0, 0x01, 0x2a


	//----- nvinfo : EIATTR_SPARSE_MMA_MASK
	.align		4
.L_128:
        /*0018*/ 	.byte	0x03, 0x50
        /*001a*/ 	.short	0x0000


	//----- nvinfo : EIATTR_MAXREG_COUNT
	.align		4
        /*001c*/ 	.byte	0x03, 0x1b
        /*001e*/ 	.short	0x0080


	//----- nvinfo : EIATTR_MERCURY_ISA_VERSION
	.align		4
        /*0020*/ 	.byte	0x03, 0x5f
        /*0022*/ 	.short	0x0101


	//----- nvinfo : EIATTR_VRC_CTA_INIT_COUNT
	.align		4
        /*0024*/ 	.byte	0x02, 0x4a
	.zero		1
	.zero		1


	//----- nvinfo : EIATTR_EXIT_INSTR_OFFSETS
	.align		4
        /*0028*/ 	.byte	0x04, 0x1c
        /*002a*/ 	.short	(.L_130 - .L_129)


	//   ....[0]....
.L_129:
        /*002c*/ 	.word	0x00000010


	//----- nvinfo : EIATTR_MAX_THREADS
	.align		4
.L_130:
        /*0030*/ 	.byte	0x04, 0x05
        /*0032*/ 	.short	(.L_132 - .L_131)
.L_131:
        /*0034*/ 	.word	0x00000200
        /*0038*/ 	.word	0x00000001
        /*003c*/ 	.word	0x00000001


	//----- nvinfo : EIATTR_CBANK_PARAM_SIZE
	.align		4
.L_132:
        /*0040*/ 	.byte	0x03, 0x19
        /*0042*/ 	.short	0x0a80


	//----- nvinfo : EIATTR_PARAM_CBANK
	.align		4
        /*0044*/ 	.byte	0x04, 0x0a
        /*0046*/ 	.short	(.L_134 - .L_133)
	.align		4
.L_133:
        /*0048*/ 	.word	index@(.nv.constant0._ZN7cutlass13device_kernelIN5flash11enable_sm90INS1_16FlashAttnFwdSm90INS1_25CollectiveMainloopFwdSm90ILi2EN4cute5tupleIJNS5_1CILi1EEES8_S8_EEENS6_IJNS7_ILi192EEENS7_ILi128EEENS7_ILi64EEEEEELi64ENS_6half_tEfNS_4arch4Sm90ELb0ELb1ELb0ELb1ELb0ELb1ELb0ELb1ELb1ELb1ELb0ELb0EEENS1_21CollectiveEpilogueFwdINS6_IJSA_SC_SB_EEES9_SE_SG_Li384ELb1ELb1ELb0ELb0EEENS1_36VarlenDynamicPersistentTileSchedulerILi192ELi128ELi384ELi128ELb0ELb1ELb1ELb1ELb0ELb1EEEEEEEEEvNT_6ParamsE)
        /*004c*/ 	.short	0x0380
        /*004e*/ 	.short	0x0a80


	//----- nvinfo : EIATTR_SW_WAR
	.align		4
.L_134:
        /*0050*/ 	.byte	0x04, 0x36
        /*0052*/ 	.short	(.L_136 - .L_135)
.L_135:
        /*0054*/ 	.word	0x00000008
.L_136:


//--------------------- .nv.info._ZN7cutlass13device_kernelIN5flash11enable_sm90INS1_16FlashAttnFwdSm90INS1_25CollectiveMainloopFwdSm90ILi2EN4cute5tupleIJNS5_1CILi1EEES8_S8_EEENS6_IJNS7_ILi192EEENS7_ILi128EEENS7_ILi64EEEEEELi64ENS_6half_tEfNS_4arch4Sm90ELb1ELb0ELb0ELb0ELb0ELb0ELb0ELb1ELb1ELb1ELb0ELb0EEENS1_21CollectiveEpilogueFwdINS6_IJSA_SC_SB_EEES9_SE_SG_Li384ELb0ELb1ELb0ELb0EEENS1_30DynamicPersistentTileSchedulerILi384ELi128ELb0ELb1ELb1EEEEEEEEEvNT_6ParamsE --------------------------
	.section	.nv.info._ZN7cutlass13device_kernelIN5flash11enable_sm90INS1_16FlashAttnFwdSm90INS1_25CollectiveMainloopFwdSm90ILi2EN4cute5tupleIJNS5_1CILi1EEES8_S8_EEENS6_IJNS7_ILi192EEENS7_ILi128EEENS7_ILi64EEEEEELi64ENS_6half_tEfNS_4arch4Sm90ELb1ELb0ELb0ELb0ELb0ELb0ELb0ELb1ELb1ELb1ELb0ELb0EEENS1_21CollectiveEpilogueFwdINS6_IJSA_SC_SB_EEES9_SE_SG_Li384ELb0ELb1ELb0ELb0EEENS1_30DynamicPersistentTileSchedulerILi384ELi128ELb0ELb1ELb1EEEEEEEEEvNT_6ParamsE,"",@"SHT_CUDA_INFO"
	.sectionflags	@""
	.align	4


	//----- nvinfo : EIATTR_CUDA_API_VERSION
	.align		4
        /*0000*/ 	.byte	0x04, 0x37
        /*0002*/ 	.short	(.L_138 - .L_137)
.L_137:
        /*0004*/ 	.word	0x00000082


	//----- nvinfo : EIATTR_KPARAM_INFO
	.align		4
.L_138:
        /*0008*/ 	.byte	0x04, 0x17
        /*000a*/ 	.short	(.L_140 - .L_139)
.L_139:
        /*000c*/ 	.word	0x00000000
        /*0010*/ 	.short	0x0000
        /*0012*/ 	.short	0x0000
        /*0014*/ 	.byte	0x00, 0xf0, 0x01, 0x2a


	//----- nvinfo : EIATTR_SPARSE_MMA_MASK
	.align		4
.L_140:
        /*0018*/ 	.byte	0x03, 0x50
        /*001a*/ 	.short	0x0000


	//----- nvinfo : EIATTR_MAXREG_COUNT
	.align		4
        /*001c*/ 	.byte	0x03, 0x1b
        /*001e*/ 	.short	0x0080


	//----- nvinfo : EIATTR_MERCURY_ISA_VERSION
	.align		4
        /*0020*/ 	.byte	0x03, 0x5f
        /*0022*/ 	.short	0x0101


	//----- nvinfo : EIATTR_VRC_CTA_INIT_COUNT
	.align		4
        /*0024*/ 	.byte	0x02, 0x4a
	.zero		1
	.zero		1


	//----- nvinfo : EIATTR_EXIT_INSTR_OFFSETS
	.align		4
        /*0028*/ 	.byte	0x04, 0x1c
        /*002a*/ 	.short	(.L_142 - .L_141)


	//   ....[0]....
.L_141:
        /*002c*/ 	.word	0x00000010


	//----- nvinfo : EIATTR_MAX_THREADS
	.align		4
.L_142:
        /*0030*/ 	.byte	0x04, 0x05
        /*0032*/ 	.short	(.L_144 - .L_143)
.L_143:
        /*0034*/ 	.word	0x00000200
        /*0038*/ 	.word	0x00000001
        /*003c*/ 	.word	0x00000001


	//----- nvinfo : EIATTR_CBANK_PARAM_SIZE
	.align		4
.L_144:
        /*0040*/ 	.byte	0x03, 0x19
        /*0042*/ 	.short	0x0a80


	//----- nvinfo : EIATTR_PARAM_CBANK
	.align		4
        /*0044*/ 	.byte	0x04, 0x0a
        /*0046*/ 	.short	(.L_146 - .L_145)
	.align		4
.L_145:
        /*0048*/ 	.word	index@(.nv.constant0._ZN7cutlass13device_kernelIN5flash11enable_sm90INS1_16FlashAttnFwdSm90INS1_25CollectiveMainloopFwdSm90ILi2EN4cute5tupleIJNS5_1CILi1EEES8_S8_EEENS6_IJNS7_ILi192EEENS7_ILi128EEENS7_ILi64EEEEEELi64ENS_6half_tEfNS_4arch4Sm90ELb1ELb0ELb0ELb0ELb0ELb0ELb0ELb1ELb1ELb1ELb0ELb0EEENS1_21CollectiveEpilogueFwdINS6_IJSA_SC_SB_EEES9_SE_SG_Li384ELb0ELb1ELb0ELb0EEENS1_30DynamicPersistentTileSchedulerILi384ELi128ELb0ELb1ELb1EEEEEEEEEvNT_6ParamsE)
        /*004c*/ 	.short	0x0380
        /*004e*/ 	.short	0x0a80


	//----- nvinfo : EIATTR_SW_WAR
	.align		4
.L_146:
        /*0050*/ 	.byte	0x04, 0x36
        /*0052*/ 	.short	(.L_148 - .L_147)
.L_147:
        /*0054*/ 	.word	0x00000008
.L_148:


//--------------------- .nv.info._ZN7cutlass13device_kernelIN5flash11enable_sm90INS1_16FlashAttnFwdSm90INS1_25CollectiveMainloopFwdSm90ILi2EN4cute5tupleIJNS5_1CILi1EEES8_S8_EEENS6_IJNS7_ILi192EEENS7_ILi128EEENS7_ILi64EEEEEELi64ENS_6half_tEfNS_4arch4Sm90ELb1ELb0ELb0ELb1ELb0ELb0ELb0ELb1ELb1ELb1ELb0ELb0EEENS1_21CollectiveEpilogueFwdINS6_IJSA_SC_SB_EEES9_SE_SG_Li384ELb1ELb1ELb0ELb0EEENS1_36VarlenDynamicPersistentTileSchedulerILi192ELi128ELi384ELi128ELb0ELb1ELb1ELb1ELb1ELb1EEEEEEEEEvNT_6ParamsE --------------------------
	.section	.nv.info._ZN7cutlass13device_kernelIN5flash11enable_sm90INS1_16FlashAttnFwdSm90INS1_25CollectiveMainloopFwdSm90ILi2EN4cute5tupleIJNS5_1CILi1EEES8_S8_EEENS6_IJNS7_ILi192EEENS7_ILi128EEENS7_ILi64EEEEEELi64ENS_6half_tEfNS_4arch4Sm90ELb1ELb0ELb0ELb1ELb0ELb0ELb0ELb1ELb1ELb1ELb0ELb0EEENS1_21CollectiveEpilogueFwdINS6_IJSA_SC_SB_EEES9_SE_SG_Li384ELb1ELb1ELb0ELb0EEENS1_36VarlenDynamicPersistentTileSchedulerILi192ELi128ELi384ELi128ELb0ELb1ELb1ELb1ELb1ELb1EEEEEEEEEvNT_6ParamsE,"",@"SHT_CUDA_INFO"
	.sectionflags	@""
	.align	4


	//----- nvinfo : EIATTR_CUDA_API_VERSION
	.align		4
        /*0000*/ 	.byte	0x04, 0x37
        /*0002*/ 	.short	(.L_150 - .L_149)
.L_149:
        /*0004*/ 	.word	0x00000082


	//----- nvinfo : EIATTR_KPARAM_INFO
	.align		4
.L_150:
        /*0008*/ 	.byte	0x04, 0x17
        /*000a*/ 	.short	(.L_152 - .L_151)
.L_151:
        /*000c*/ 	.word	0x00000000
        /*0010*/ 	.short	0x0000
        /*0012*/ 	.short	0x0000
        /*0014*/ 	.byte	0x00, 0xf0, 0x01, 0x2a


	//----- nvinfo : EIATTR_SPARSE_MMA_MASK
	.align		4
.L_152:
        /*0018*/ 	.byte	0x03, 0x50
        /*001a*/ 	.short	0x0000


	//----- nvinfo : EIATTR_MAXREG_COUNT
	.align		4
        /*001c*/ 	.byte	0x03, 0x1b
        /*001e*/ 	.short	0x0080


	//----- nvinfo : EIATTR_MERCURY_ISA_VERSION
	.align		4
        /*0020*/ 	.byte	0x03, 0x5f
        /*0022*/ 	.short	0x0101


	//----- nvinfo : EIATTR_VRC_CTA_INIT_COUNT
	.align		4
        /*0024*/ 	.byte	0x02, 0x4a
	.zero		1
	.zero		1


	//----- nvinfo : EIATTR_EXIT_INSTR_OFFSETS
	.align		4
        /*0028*/ 	.byte	0x04, 0x1c
        /*002a*/ 	.short	(.L_154 - .L_153)


	//   ....[0]....
.L_153:
        /*002c*/ 	.word	0x00000010


	//----- nvinfo : EIATTR_MAX_THREADS
	.align		4
.L_154:
        /*0030*/ 	.byte	0x04, 0x05
        /*0032*/ 	.short	(.L_156 - .L_155)
.L_155:
        /*0034*/ 	.word	0x00000200
        /*0038*/ 	.word	0x00000001
        /*003c*/ 	.word	0x00000001


	//----- nvinfo : EIATTR_CBANK_PARAM_SIZE
	.align		4
.L_156:
        /*0040*/ 	.byte	0x03, 0x19
        /*0042*/ 	.short	0x0a80


	//----- nvinfo : EIATTR_PARAM_CBANK
	.align		4
        /*0044*/ 	.byte	0x04, 0x0a
        /*0046*/ 	.short	(.L_158 - .L_157)
	.align		4
.L_157:
        /*0048*/ 	.word	index@(.nv.constant0._ZN7cutlass13device_kernelIN5flash11enable_sm90INS1_16FlashAttnFwdSm90INS1_25CollectiveMainloopFwdSm90ILi2EN4cute5tupleIJNS5_1CILi1EEES8_S8_EEENS6_IJNS7_ILi192EEENS7_ILi128EEENS7_ILi64EEEEEELi64ENS_6half_tEfNS_4arch4Sm90ELb1ELb0ELb0ELb1ELb0ELb0ELb0ELb1ELb1ELb1ELb0ELb0EEENS1_21CollectiveEpilogueFwdINS6_IJSA_SC_SB_EEES9_SE_SG_Li384ELb1ELb1ELb0ELb0EEENS1_36VarlenDynamicPersistentTileSchedulerILi192ELi128ELi384ELi128ELb0ELb1ELb1ELb1ELb1ELb1EEEEEEEEEvNT_6ParamsE)
        /*004c*/ 	.short	0x0380
        /*004e*/ 	.short	0x0a80


	//----- nvinfo : EIATTR_SW_WAR
	.align		4
.L_158:
        /*0050*/ 	.byte	0x04, 0x36
        /*0052*/ 	.short	(.L_160 - .L_159)
.L_159:
        /*0054*/ 	.word	0x00000008
.L_160:


//--------------------- .nv.info._ZN7cutlass13device_kernelIN5flash11enable_sm90INS1_16FlashAttnFwdSm90INS1_25CollectiveMainloopFwdSm90ILi2EN4cute5tupleIJNS5_1CILi1EEES8_S8_EEENS6_IJNS7_ILi192EEENS7_ILi128EEENS7_ILi64EEEEEELi64ENS_6half_tEfNS_4arch4Sm90ELb1ELb0ELb0ELb1ELb0ELb1ELb0ELb1ELb1ELb1ELb0ELb0EEENS1_21CollectiveEpilogueFwdINS6_IJSA_SC_SB_EEES9_SE_SG_Li384ELb1ELb1ELb0ELb0EEENS1_36VarlenDynamicPersistentTileSchedulerILi192ELi128ELi384ELi128ELb0ELb1ELb1ELb1ELb1ELb1EEEEEEEEEvNT_6ParamsE --------------------------
	.section	.nv.info._ZN7cutlass13device_kernelIN5flash11enable_sm90INS1_16FlashAttnFwdSm90INS1_25CollectiveMainloopFwdSm90ILi2EN4cute5tupleIJNS5_1CILi1EEES8_S8_EEENS6_IJNS7_ILi192EEENS7_ILi128EEENS7_ILi64EEEEEELi64ENS_6half_tEfNS_4arch4Sm90ELb1ELb0ELb0ELb1ELb0ELb1ELb0ELb1ELb1ELb1ELb0ELb0EEENS1_21CollectiveEpilogueFwdINS6_IJSA_SC_SB_EEES9_SE_SG_Li384ELb1ELb1ELb0ELb0EEENS1_36VarlenDynamicPersistentTileSchedulerILi192ELi128ELi384ELi128ELb0ELb1ELb1ELb1ELb1ELb1EEEEEEEEEvNT_6ParamsE,"",@"SHT_CUDA_INFO"
	.sectionflags	@""
	.align	4


	//----- nvinfo : EIATTR_CUDA_API_VERSION
	.align		4
        /*0000*/ 	.byte	0x04, 0x37
        /*0002*/ 	.short	(.L_162 - .L_161)
.L_161:
        /*0004*/ 	.word	0x00000082


	//----- nvinfo : EIATTR_KPARAM_INFO
	.align		4
.L_162:
        /*0008*/ 	.byte	0x04, 0x17
        /*000a*/ 	.short	(.L_164 - .L_163)
.L_163:
        /*000c*/ 	.word	0x00000000
        /*0010*/ 	.short	0x0000
        /*0012*/ 	.short	0x0000
        /*0014*/ 	.byte	0x00, 0xf0, 0x01, 0x2a


	//----- nvinfo : EIATTR_SPARSE_MMA_MASK
	.align		4
.L_164:
        /*0018*/ 	.byte	0x03, 0x50
        /*001a*/ 	.short	0x0000


	//----- nvinfo : EIATTR_MAXREG_COUNT
	.align		4
        /*001c*/ 	.byte	0x03, 0x1b
        /*001e*/ 	.short	0x0080


	//----- nvinfo : EIATTR_MERCURY_ISA_VERSION
	.align		4
        /*0020*/ 	.byte	0x03, 0x5f
        /*0022*/ 	.short	0x0101


	//----- nvinfo : EIATTR_VRC_CTA_INIT_COUNT
	.align		4
        /*0024*/ 	.byte	0x02, 0x4a
	.zero		1
	.zero		1


	//----- nvinfo : EIATTR_EXIT_INSTR_OFFSETS
	.align		4
        /*0028*/ 	.byte	0x04, 0x1c
        /*002a*/ 	.short	(.L_166 - .L_165)


	//   ....[0]....
.L_165:
        /*002c*/ 	.word	0x00000010


	//----- nvinfo : EIATTR_MAX_THREADS
	.align		4
.L_166:
        /*0030*/ 	.byte	0x04, 0x05
        /*0032*/ 	.short	(.L_168 - .L_167)
.L_167:
        /*0034*/ 	.word	0x00000200
        /*0038*/ 	.word	0x00000001
        /*003c*/ 	.word	0x00000001


	//----- nvinfo : EIATTR_CBANK_PARAM_SIZE
	.align		4
.L_168:
        /*0040*/ 	.byte	0x03, 0x19
        /*0042*/ 	.short	0x0a80


	//----- nvinfo : EIATTR_PARAM_CBANK
	.align		4
        /*0044*/ 	.byte	0x04, 0x0a
        /*0046*/ 	.short	(.L_170 - .L_169)
	.align		4
.L_169:
        /*0048*/ 	.word	index@(.nv.constant0._ZN7cutlass13device_kernelIN5flash11enable_sm90INS1_16FlashAttnFwdSm90INS1_25CollectiveMainloopFwdSm90ILi2EN4cute5tupleIJNS5_1CILi1EEES8_S8_EEENS6_IJNS7_ILi192EEENS7_ILi128EEENS7_ILi64EEEEEELi64ENS_6half_tEfNS_4arch4Sm90ELb1ELb0ELb0ELb1ELb0ELb1ELb0ELb1ELb1ELb1ELb0ELb0EEENS1_21CollectiveEpilogueFwdINS6_IJSA_SC_SB_EEES9_SE_SG_Li384ELb1ELb1ELb0ELb0EEENS1_36VarlenDynamicPersistentTileSchedulerILi192ELi128ELi384ELi128ELb0ELb1ELb1ELb1ELb1ELb1EEEEEEEEEvNT_6ParamsE)
        /*004c*/ 	.short	0x0380
        /*004e*/ 	.short	0x0a80


	//----- nvinfo : EIATTR_SW_WAR
	.align		4
.L_170:
        /*0050*/ 	.byte	0x04, 0x36
        /*0052*/ 	.short	(.L_172 - .L_171)
.L_171:
        /*0054*/ 	.word	0x00000008
.L_172:


//--------------------- .nv.callgraph             --------------------------
	.section	.nv.callgraph,"",@"SHT_CUDA_CALLGRAPH"
	.align	4
	.sectionentsize	8
	.align		4
        /*0000*/ 	.word	0x00000000
	.align		4
        /*0004*/ 	.word	0xffffffff
	.align		4
        /*0008*/ 	.word	0x00000000
	.align		4
        /*000c*/ 	.word	0xfffffffe
	.align		4
        /*0010*/ 	.word	0x00000000
	.align		4
        /*0014*/ 	.word	0xfffffffd
	.align		4
        /*0018*/ 	.word	0x00000000
	.align		4
        /*001c*/ 	.word	0xfffffffc


//--------------------- .nv.constant4             --------------------------
	.section	.nv.constant4,"a",@progbits
	.align	8
	.align		8
.nv.constant4:
        /*0000*/ 	.dword	_ZN73_INTERNAL_77f89f8d_37_flash_fwd_hdim64_fp16_packgqa_sm90_cu_f3e6f9ee_35674cuda3std3__45__cpo5beginE
	.align		8
        /*0008*/ 	.dword	_ZN73_INTERNAL_77f89f8d_37_flash_fwd_hdim64_fp16_packgqa_sm90_cu_f3e6f9ee_35674cuda3std3__45__cpo3endE
	.align		8
        /*0010*/ 	.dword	_ZN73_INTERNAL_77f89f8d_37_flash_fwd_hdim64_fp16_packgqa_sm90_cu_f3e6f9ee_35674cuda3std3__45__cpo6cbeginE
	.align		8
        /*0018*/ 	.dword	_ZN73_INTERNAL_77f89f8d_37_flash_fwd_hdim64_fp16_packgqa_sm90_cu_f3e6f9ee_35674cuda3std3__45__cpo4cendE
	.align		8
        /*0020*/ 	.dword	_ZN73_INTERNAL_77f89f8d_37_flash_fwd_hdim64_fp16_packgqa_sm90_cu_f3e6f9ee_35674cuda3std3__475_GLOBAL__N__77f89f8d_37_flash_fwd_hdim64_fp16_packgqa_sm90_cu_f3e6f9ee_35676ignoreE
	.align		8
        /*0028*/ 	.dword	_ZN73_INTERNAL_77f89f8d_37_flash_fwd_hdim64_fp16_packgqa_sm90_cu_f3e6f9ee_35674cuda3std3__419piecewise_constructE
	.align		8
        /*0030*/ 	.dword	_ZN73_INTERNAL_77f89f8d_37_flash_fwd_hdim64_fp16_packgqa_sm90_cu_f3e6f9ee_35674cuda3std3__48in_placeE
	.align		8
        /*0038*/ 	.dword	_ZN73_INTERNAL_77f89f8d_37_flash_fwd_hdim64_fp16_packgqa_sm90_cu_f3e6f9ee_35674cuda3std6ranges3__45__cpo4swapE
	.align		8
        /*0040*/ 	.dword	_ZN73_INTERNAL_77f89f8d_37_flash_fwd_hdim64_fp16_packgqa_sm90_cu_f3e6f9ee_35674cuda3std6ranges3__45__cpo9iter_moveE
	.align		8
        /*0048*/ 	.dword	_ZN73_INTERNAL_77f89f8d_37_flash_fwd_hdim64_fp16_packgqa_sm90_cu_f3e6f9ee_35674cute7productE
	.align		8
        /*0050*/ 	.dword	_ZN73_INTERNAL_77f89f8d_37_flash_fwd_hdim64_fp16_packgqa_sm90_cu_f3e6f9ee_35674cute1_E


//--------------------- .text._ZN7cutlass13device_kernelIN5flash11enable_sm90INS1_16FlashAttnFwdSm90INS1_25CollectiveMainloopFwdSm90ILi2EN4cute5tupleIJNS5_1CILi1EEES8_S8_EEENS6_IJNS7_ILi192EEESA_NS7_ILi64EEEEEELi64ENS_6half_tEfNS_4arch4Sm90ELb0ELb0ELb0ELb0ELb0ELb0ELb0ELb0ELb1ELb1ELb0ELb0EEENS1_21CollectiveEpilogueFwdINS6_IJSA_SB_SA_EEES9_SD_SF_Li384ELb0ELb1ELb0ELb0EEENS1_29StaticPersistentTileSchedulerILb0EEEEEEEEEvNT_6ParamsE --------------------------
	.section	.text._ZN7cutlass13device_kernelIN5flash11enable_sm90INS1_16FlashAttnFwdSm90INS1_25CollectiveMainloopFwdSm90ILi2EN4cute5tupleIJNS5_1CILi1EEES8_S8_EEENS6_IJNS7_ILi192EEESA_NS7_ILi64EEEEEELi64ENS_6half_tEfNS_4arch4Sm90ELb0ELb0ELb0ELb0ELb0ELb0ELb0ELb0ELb1ELb1ELb0ELb0EEENS1_21CollectiveEpilogueFwdINS6_IJSA_SB_SA_EEES9_SD_SF_Li384ELb0ELb1ELb0ELb0EEENS1_29StaticPersistentTileSchedulerILb0EEEEEEEEEvNT_6ParamsE,"ax",@progbits
	.align	128
.text._ZN7cutlass13device_kernelIN5flash11enable_sm90INS1_16FlashAttnFwdSm90INS1_25CollectiveMainloopFwdSm90ILi2EN4cute5tupleIJNS5_1CILi1EEES8_S8_EEENS6_IJNS7_ILi192EEESA_NS7_ILi64EEEEEELi64ENS_6half_tEfNS_4arch4Sm90ELb0ELb0ELb0ELb0ELb0ELb0ELb0ELb0ELb1ELb1ELb0ELb0EEENS1_21CollectiveEpilogueFwdINS6_IJSA_SB_SA_EEES9_SD_SF_Li384ELb0ELb1ELb0ELb0EEENS1_29StaticPersistentTileSchedulerILb0EEEEEEEEEvNT_6ParamsE:
        .type           _ZN7cutlass13device_kernelIN5flash11enable_sm90INS1_16FlashAttnFwdSm90INS1_25CollectiveMainloopFwdSm90ILi2EN4cute5tupleIJNS5_1CILi1EEES8_S8_EEENS6_IJNS7_ILi192EEESA_NS7_ILi64EEEEEELi64ENS_6half_tEfNS_4arch4Sm90ELb0ELb0ELb0ELb0ELb0ELb0ELb0ELb0ELb1ELb1ELb0ELb0EEENS1_21CollectiveEpilogueFwdINS6_IJSA_SB_SA_EEES9_SD_SF_Li384ELb0ELb1ELb0ELb0EEENS1_29StaticPersistentTileSchedulerILb0EEEEEEEEEvNT_6ParamsE,@function
        .size           _ZN7cutlass13device_kernelIN5flash11enable_sm90INS1_16FlashAttnFwdSm90INS1_25CollectiveMainloopFwdSm90ILi2EN4cute5tupleIJNS5_1CILi1EEES8_S8_EEENS6_IJNS7_ILi192EEESA_NS7_ILi64EEEEEELi64ENS_6half_tEfNS_4arch4Sm90ELb0ELb0ELb0ELb0ELb0ELb0ELb0ELb0ELb1ELb1ELb0ELb0EEENS1_21CollectiveEpilogueFwdINS6_IJSA_SB_SA_EEES9_SD_SF_Li384ELb0ELb1ELb0ELb0EEENS1_29StaticPersistentTileSchedulerILb0EEEEEEEEEvNT_6ParamsE,(.L_x_9 - _ZN7cutlass13device_kernelIN5flash11enable_sm90INS1_16FlashAttnFwdSm90INS1_25CollectiveMainloopFwdSm90ILi2EN4cute5tupleIJNS5_1CILi1EEES8_S8_EEENS6_IJNS7_ILi192EEESA_NS7_ILi64EEEEEELi64ENS_6half_tEfNS_4arch4Sm90ELb0ELb0ELb0ELb0ELb0ELb0ELb0ELb0ELb1ELb1ELb0ELb0EEENS1_21CollectiveEpilogueFwdINS6_IJSA_SB_SA_EEES9_SD_SF_Li384ELb0ELb1ELb0ELb0EEENS1_29StaticPersistentTileSchedulerILb0EEEEEEEEEvNT_6ParamsE)
        .other          _ZN7cutlass13device_kernelIN5flash11enable_sm90INS1_16FlashAttnFwdSm90INS1_25CollectiveMainloopFwdSm90ILi2EN4cute5tupleIJNS5_1CILi1EEES8_S8_EEENS6_IJNS7_ILi192EEESA_NS7_ILi64EEEEEELi64ENS_6half_tEfNS_4arch4Sm90ELb0ELb0ELb0ELb0ELb0ELb0ELb0ELb0ELb1ELb1ELb0ELb0EEENS1_21CollectiveEpilogueFwdINS6_IJSA_SB_SA_EEES9_SD_SF_Li384ELb0ELb1ELb0ELb0EEENS1_29StaticPersistentTileSchedulerILb0EEEEEEEEEvNT_6ParamsE,@"STO_CUDA_ENTRY STV_DEFAULT"
_ZN7cutlass13device_kernelIN5flash11enable_sm90INS1_16FlashAttnFwdSm90INS1_25CollectiveMainloopFwdSm90ILi2EN4cute5tupleIJNS5_1CILi1EEES8_S8_EEENS6_IJNS7_ILi192EEESA_NS7_ILi64EEEEEELi64ENS_6half_tEfNS_4arch4Sm90ELb0ELb0ELb0ELb0ELb0ELb0ELb0ELb0ELb1ELb1ELb0ELb0EEENS1_21CollectiveEpilogueFwdINS6_IJSA_SB_SA_EEES9_SD_SF_Li384ELb0ELb1ELb0ELb0EEENS1_29StaticPersistentTileSchedulerILb0EEEEEEEEEvNT_6ParamsE:
[----:B------:R-:W-:Y:S01]  /*0000*/  LDC R1, c[0x0][0x37c] ;  /* 0x0000df00ff017b82 */ /* 0x000fe20000000800 */
[----:B------:R-:W-:Y:S05]  /*0010*/  EXIT ;  /* 0x000000000000794d */ /* 0x000fea0003800000 */
.L_x_0:
[----:B------:R-:W-:-:S00]  /*0020*/  BRA `(.L_x_0) ;  /* 0xfffffffc00fc7947 */ /* 0x000fc0000383ffff */
[----:B------:R-:W-:-:S00]  /*0030*/  NOP ;  /* 0x0000000000007918 */ /* 0x000fc00000000000 */
        /* <DEDUP_REMOVED lines=12> */
.L_x_9:


//--------------------- .text._ZN7cutlass13device_kernelIN5flash11enable_sm90INS1_16FlashAttnFwdSm90INS1_25CollectiveMainloopFwdSm90ILi2EN4cute5tupleIJNS5_1CILi1EEES8_S8_EEENS6_IJNS7_ILi192EEESA_NS7_ILi64EEEEEELi64ENS_6half_tEfNS_4arch4Sm90ELb0ELb0ELb0ELb1ELb0ELb0ELb0ELb0ELb1ELb1ELb0ELb0EEENS1_21CollectiveEpilogueFwdINS6_IJSA_SB_SA_EEES9_SD_SF_Li384ELb1ELb1ELb0ELb0EEENS1_36VarlenDynamicPersistentTileSchedulerILi192ELi192ELi384ELi128ELb0ELb1ELb1ELb0ELb1ELb1EEEEEEEEEvNT_6ParamsE --------------------------
	.section	.text._ZN7cutlass13device_kernelIN5flash11enable_sm90INS1_16FlashAttnFwdSm90INS1_25CollectiveMainloopFwdSm90ILi2EN4cute5tupleIJNS5_1CILi1EEES8_S8_EEENS6_IJNS7_ILi192EEESA_NS7_ILi64EEEEEELi64ENS_6half_tEfNS_4arch4Sm90ELb0ELb0ELb0ELb1ELb0ELb0ELb0ELb0ELb1ELb1ELb0ELb0EEENS1_21CollectiveEpilogueFwdINS6_IJSA_SB_SA_EEES9_SD_SF_Li384ELb1ELb1ELb0ELb0EEENS1_36VarlenDynamicPersistentTileSchedulerILi192ELi192ELi384ELi128ELb0ELb1ELb1ELb0ELb1ELb1EEEEEEEEEvNT_6ParamsE,"ax",@progbits
	.align	128
.text._ZN7cutlass13device_kernelIN5flash11enable_sm90INS1_16FlashAttnFwdSm90INS1_25CollectiveMainloopFwdSm90ILi2EN4cute5tupleIJNS5_1CILi1EEES8_S8_EEENS6_IJNS7_ILi192EEESA_NS7_ILi64EEEEEELi64ENS_6half_tEfNS_4arch4Sm90ELb0ELb0ELb0ELb1ELb0ELb0ELb0ELb0ELb1ELb1ELb0ELb0EEENS1_21CollectiveEpilogueFwdINS6_IJSA_SB_SA_EEES9_SD_SF_Li384ELb1ELb1ELb0ELb0EEENS1_36VarlenDynamicPersistentTileSchedulerILi192ELi192ELi384ELi128ELb0ELb1ELb1ELb0ELb1ELb1EEEEEEEEEvNT_6ParamsE:
        .type           _ZN7cutlass13device_kernelIN5flash11enable_sm90INS1_16FlashAttnFwdSm90INS1_25CollectiveMainloopFwdSm90ILi2EN4cute5tupleIJNS5_1CILi1EEES8_S8_EEENS6_IJNS7_ILi192EEESA_NS7_ILi64EEEEEELi64ENS_6half_tEfNS_4arch4Sm90ELb0ELb0ELb0ELb1ELb0ELb0ELb0ELb0ELb1ELb1ELb0ELb0EEENS1_21CollectiveEpilogueFwdINS6_IJSA_SB_SA_EEES9_SD_SF_Li384ELb1ELb1ELb0ELb0EEENS1_36VarlenDynamicPersistentTileSchedulerILi192ELi192ELi384ELi128ELb0ELb1ELb1ELb0ELb1ELb1EEEEEEEEEvNT_6ParamsE,@function
        .size           _ZN7cutlass13device_kernelIN5flash11enable_sm90INS1_16FlashAttnFwdSm90INS1_25CollectiveMainloopFwdSm90ILi2EN4cute5tupleIJNS5_1CILi1EEES8_S8_EEENS6_IJNS7_ILi192EEESA_NS7_ILi64EEEEEELi64ENS_6half_tEfNS_4arch4Sm90ELb0ELb0ELb0ELb1ELb0ELb0ELb0ELb0ELb1ELb1ELb0ELb0EEENS1_21CollectiveEpilogueFwdINS6_IJSA_SB_SA_EEES9_SD_SF_Li384ELb1ELb1ELb0ELb0EEENS1_36VarlenDynamicPersistentTileSchedulerILi192ELi192ELi384ELi128ELb0ELb1ELb1ELb0ELb1ELb1EEEEEEEEEvNT_6ParamsE,(.L_x_10 - _ZN7cutlass13device_kernelIN5flash11enable_sm90INS1_16FlashAttnFwdSm90INS1_25CollectiveMainloopFwdSm90ILi2EN4cute5tupleIJNS5_1CILi1EEES8_S8_EEENS6_IJNS7_ILi192EEESA_NS7_ILi64EEEEEELi64ENS_6half_tEfNS_4arch4Sm90ELb0ELb0ELb0ELb1ELb0ELb0ELb0ELb0ELb1ELb1ELb0ELb0EEENS1_21CollectiveEpilogueFwdINS6_IJSA_SB_SA_EEES9_SD_SF_Li384ELb1ELb1ELb0ELb0EEENS1_36VarlenDynamicPersistentTileSchedulerILi192ELi192ELi384ELi128ELb0ELb1ELb1ELb0ELb1ELb1EEEEEEEEEvNT_6ParamsE)
        .other          _ZN7cutlass13device_kernelIN5flash11enable_sm90INS1_16FlashAttnFwdSm90INS1_25CollectiveMainloopFwdSm90ILi2EN4cute5tupleIJNS5_1CILi1EEES8_S8_EEENS6_IJNS7_ILi192EEESA_NS7_ILi64EEEEEELi64ENS_6half_tEfNS_4arch4Sm90ELb0ELb0ELb0ELb1ELb0ELb0ELb0ELb0ELb1ELb1ELb0ELb0EEENS1_21CollectiveEpilogueFwdINS6_IJSA_SB_SA_EEES9_SD_SF_Li384ELb1ELb1ELb0ELb0EEENS1_36VarlenDynamicPersistentTileSchedulerILi192ELi192ELi384ELi128ELb0ELb1ELb1ELb0ELb1ELb1EEEEEEEEEvNT_6ParamsE,@"STO_CUDA_ENTRY STV_DEFAULT"
_ZN7cutlass13device_kernelIN5flash11enable_sm90INS1_16FlashAttnFwdSm90INS1_25CollectiveMainloopFwdSm90ILi2EN4cute5tupleIJNS5_1CILi1EEES8_S8_EEENS6_IJNS7_ILi192EEESA_NS7_ILi64EEEEEELi64ENS_6half_tEfNS_4arch4Sm90ELb0ELb0ELb0ELb1ELb0ELb0ELb0ELb0ELb1ELb1ELb0ELb0EEENS1_21CollectiveEpilogueFwdINS6_IJSA_SB_SA_EEES9_SD_SF_Li384ELb1ELb1ELb0ELb0EEENS1_36VarlenDynamicPersistentTileSchedulerILi192ELi192ELi384ELi128ELb0ELb1ELb1ELb0ELb1ELb1EEEEEEEEEvNT_6ParamsE:
[----:B------:R-:W-:Y:S01]  /*0000*/  LDC R1, c[0x0][0x37c] ;  /* 0x0000df00ff017b82 */ /* 0x000fe20000000800 */
[----:B------:R-:W-:Y:S05]  /*0010*/  EXIT ;  /* 0x000000000000794d */ /* 0x000fea0003800000 */
.L_x_1:
        /* <DEDUP_REMOVED lines=14> */
.L_x_10:


//--------------------- .text._ZN7cutlass13device_kernelIN5flash11enable_sm90INS1_16FlashAttnFwdSm90INS1_25CollectiveMainloopFwdSm90ILi2EN4cute5tupleIJNS5_1CILi1EEES8_S8_EEENS6_IJNS7_ILi192EEESA_NS7_ILi64EEEEEELi64ENS_6half_tEfNS_4arch4Sm90ELb0ELb0ELb0ELb1ELb0ELb1ELb0ELb0ELb1ELb1ELb0ELb0EEENS1_21CollectiveEpilogueFwdINS6_IJSA_SB_SA_EEES9_SD_SF_Li384ELb1ELb1ELb0ELb0EEENS1_36VarlenDynamicPersistentTileSchedulerILi192ELi192ELi384ELi128ELb0ELb1ELb1ELb0ELb1ELb1EEEEEEEEEvNT_6ParamsE --------------------------
	.section	.text._ZN7cutlass13device_kernelIN5flash11enable_sm90INS1_16FlashAttnFwdSm90INS1_25CollectiveMainloopFwdSm90ILi2EN4cute5tupleIJNS5_1CILi1EEES8_S8_EEENS6_IJNS7_ILi192EEESA_NS7_ILi64EEEEEELi64ENS_6half_tEfNS_4arch4Sm90ELb0ELb0ELb0ELb1ELb0ELb1ELb0ELb0ELb1ELb1ELb0ELb0EEENS1_21CollectiveEpilogueFwdINS6_IJSA_SB_SA_EEES9_SD_SF_Li384ELb1ELb1ELb0ELb0EEENS1_36VarlenDynamicPersistentTileSchedulerILi192ELi192ELi384ELi128ELb0ELb1ELb1ELb0ELb1ELb1EEEEEEEEEvNT_6ParamsE,"ax",@progbits
	.align	128
.text._ZN7cutlass13device_kernelIN5flash11enable_sm90INS1_16FlashAttnFwdSm90INS1_25CollectiveMainloopFwdSm90ILi2EN4cute5tupleIJNS5_1CILi1EEES8_S8_EEENS6_IJNS7_ILi192EEESA_NS7_ILi64EEEEEELi64ENS_6half_tEfNS_4arch4Sm90ELb0ELb0ELb0ELb1ELb0ELb1ELb0ELb0ELb1ELb1ELb0ELb0EEENS1_21CollectiveEpilogueFwdINS6_IJSA_SB_SA_EEES9_SD_SF_Li384ELb1ELb1ELb0ELb0EEENS1_36VarlenDynamicPersistentTileSchedulerILi192ELi192ELi384ELi128ELb0ELb1ELb1ELb0ELb1ELb1EEEEEEEEEvNT_6ParamsE:
        .type           _ZN7cutlass13device_kernelIN5flash11enable_sm90INS1_16FlashAttnFwdSm90INS1_25CollectiveMainloopFwdSm90ILi2EN4cute5tupleIJNS5_1CILi1EEES8_S8_EEENS6_IJNS7_ILi192EEESA_NS7_ILi64EEEEEELi64ENS_6half_tEfNS_4arch4Sm90ELb0ELb0ELb0ELb1ELb0ELb1ELb0ELb0ELb1ELb1ELb0ELb0EEENS1_21CollectiveEpilogueFwdINS6_IJSA_SB_SA_EEES9_SD_SF_Li384ELb1ELb1ELb0ELb0EEENS1_36VarlenDynamicPersistentTileSchedulerILi192ELi192ELi384ELi128ELb0ELb1ELb1ELb0ELb1ELb1EEEEEEEEEvNT_6ParamsE,@function
        .size           _ZN7cutlass13device_kernelIN5flash11enable_sm90INS1_16FlashAttnFwdSm90INS1_25CollectiveMainloopFwdSm90ILi2EN4cute5tupleIJNS5_1CILi1EEES8_S8_EEENS6_IJNS7_ILi192EEESA_NS7_ILi64EEEEEELi64ENS_6half_tEfNS_4arch4Sm90ELb0ELb0ELb0ELb1ELb0ELb1ELb0ELb0ELb1ELb1ELb0ELb0EEENS1_21CollectiveEpilogueFwdINS6_IJSA_SB_SA_EEES9_SD_SF_Li384ELb1ELb1ELb0ELb0EEENS1_36VarlenDynamicPersistentTileSchedulerILi192ELi192ELi384ELi128ELb0ELb1ELb1ELb0ELb1ELb1EEEEEEEEEvNT_6ParamsE,(.L_x_11 - _ZN7cutlass13device_kernelIN5flash11enable_sm90INS1_16FlashAttnFwdSm90INS1_25CollectiveMainloopFwdSm90ILi2EN4cute5tupleIJNS5_1CILi1EEES8_S8_EEENS6_IJNS7_ILi192EEESA_NS7_ILi64EEEEEELi64ENS_6half_tEfNS_4arch4Sm90ELb0ELb0ELb0ELb1ELb0ELb1ELb0ELb0ELb1ELb1ELb0ELb0EEENS1_21CollectiveEpilogueFwdINS6_IJSA_SB_SA_EEES9_SD_SF_Li384ELb1ELb1ELb0ELb0EEENS1_36VarlenDynamicPersistentTileSchedulerILi192ELi192ELi384ELi128ELb0ELb1ELb1ELb0ELb1ELb1EEEEEEEEEvNT_6ParamsE)
        .other          _ZN7cutlass13device_kernelIN5flash11enable_sm90INS1_16FlashAttnFwdSm90INS1_25CollectiveMainloopFwdSm90ILi2EN4cute5tupleIJNS5_1CILi1EEES8_S8_EEENS6_IJNS7_ILi192EEESA_NS7_ILi64EEEEEELi64ENS_6half_tEfNS_4arch4Sm90ELb0ELb0ELb0ELb1ELb0ELb1ELb0ELb0ELb1ELb1ELb0ELb0EEENS1_21CollectiveEpilogueFwdINS6_IJSA_SB_SA_EEES9_SD_SF_Li384ELb1ELb1ELb0ELb0EEENS1_36VarlenDynamicPersistentTileSchedulerILi192ELi192ELi384ELi128ELb0ELb1ELb1ELb0ELb1ELb1EEEEEEEEEvNT_6ParamsE,@"STO_CUDA_ENTRY STV_DEFAULT"
_ZN7cutlass13device_kernelIN5flash11enable_sm90INS1_16FlashAttnFwdSm90INS1_25CollectiveMainloopFwdSm90ILi2EN4cute5tupleIJNS5_1CILi1EEES8_S8_EEENS6_IJNS7_ILi192EEESA_NS7_ILi64EEEEEELi64ENS_6half_tEfNS_4arch4Sm90ELb0ELb0ELb0ELb1ELb0ELb1ELb0ELb0ELb1ELb1ELb0ELb0EEENS1_21CollectiveEpilogueFwdINS6_IJSA_SB_SA_EEES9_SD_SF_Li384ELb1ELb1ELb0ELb0EEENS1_36VarlenDynamicPersistentTileSchedulerILi192ELi192ELi384ELi128ELb0ELb1ELb1ELb0ELb1ELb1EEEEEEEEEvNT_6ParamsE:
[----:B------:R-:W-:Y:S01]  /*0000*/  LDC R1, c[0x0][0x37c] ;  /* 0x0000df00ff017b82 */ /* 0x000fe20000000800 */
[----:B------:R-:W-:Y:S05]  /*0010*/  EXIT ;  /* 0x000000000000794d */ /* 0x000fea0003800000 */
.L_x_2:
        /* <DEDUP_REMOVED lines=14> */
.L_x_11:


//--------------------- .text._ZN7cutlass13device_kernelIN5flash11enable_sm90INS1_16FlashAttnFwdSm90INS1_25CollectiveMainloopFwdSm90ILi2EN4cute5tupleIJNS5_1CILi1EEES8_S8_EEENS6_IJNS7_ILi192EEENS7_ILi128EEENS7_ILi64EEEEEELi64ENS_6half_tEfNS_4arch4Sm90ELb0ELb1ELb0ELb0ELb0ELb0ELb0ELb1ELb1ELb1ELb0ELb0EEENS1_21CollectiveEpilogueFwdINS6_IJSA_SC_SB_EEES9_SE_SG_Li384ELb0ELb1ELb0ELb0EEENS1_30DynamicPersistentTileSchedulerILi384ELi128ELb0ELb1ELb1EEEEEEEEEvNT_6ParamsE --------------------------
	.section	.text._ZN7cutlass13device_kernelIN5flash11enable_sm90INS1_16FlashAttnFwdSm90INS1_25CollectiveMainloopFwdSm90ILi2EN4cute5tupleIJNS5_1CILi1EEES8_S8_EEENS6_IJNS7_ILi192EEENS7_ILi128EEENS7_ILi64EEEEEELi64ENS_6half_tEfNS_4arch4Sm90ELb0ELb1ELb0ELb0ELb0ELb0ELb0ELb1ELb1ELb1ELb0ELb0EEENS1_21CollectiveEpilogueFwdINS6_IJSA_SC_SB_EEES9_SE_SG_Li384ELb0ELb1ELb0ELb0EEENS1_30DynamicPersistentTileSchedulerILi384ELi128ELb0ELb1ELb1EEEEEEEEEvNT_6ParamsE,"ax",@progbits
	.align	128
.text._ZN7cutlass13device_kernelIN5flash11enable_sm90INS1_16FlashAttnFwdSm90INS1_25CollectiveMainloopFwdSm90ILi2EN4cute5tupleIJNS5_1CILi1EEES8_S8_EEENS6_IJNS7_ILi192EEENS7_ILi128EEENS7_ILi64EEEEEELi64ENS_6half_tEfNS_4arch4Sm90ELb0ELb1ELb0ELb0ELb0ELb0ELb0ELb1ELb1ELb1ELb0ELb0EEENS1_21CollectiveEpilogueFwdINS6_IJSA_SC_SB_EEES9_SE_SG_Li384ELb0ELb1ELb0ELb0EEENS1_30DynamicPersistentTileSchedulerILi384ELi128ELb0ELb1ELb1EEEEEEEEEvNT_6ParamsE:
        .type           _ZN7cutlass13device_kernelIN5flash11enable_sm90INS1_16FlashAttnFwdSm90INS1_25CollectiveMainloopFwdSm90ILi2EN4cute5tupleIJNS5_1CILi1EEES8_S8_EEENS6_IJNS7_ILi192EEENS7_ILi128EEENS7_ILi64EEEEEELi64ENS_6half_tEfNS_4arch4Sm90ELb0ELb1ELb0ELb0ELb0ELb0ELb0ELb1ELb1ELb1ELb0ELb0EEENS1_21CollectiveEpilogueFwdINS6_IJSA_SC_SB_EEES9_SE_SG_Li384ELb0ELb1ELb0ELb0EEENS1_30DynamicPersistentTileSchedulerILi384ELi128ELb0ELb1ELb1EEEEEEEEEvNT_6ParamsE,@function
        .size           _ZN7cutlass13device_kernelIN5flash11enable_sm90INS1_16FlashAttnFwdSm90INS1_25CollectiveMainloopFwdSm90ILi2EN4cute5tupleIJNS5_1CILi1EEES8_S8_EEENS6_IJNS7_ILi192EEENS7_ILi128EEENS7_ILi64EEEEEELi64ENS_6half_tEfNS_4arch4Sm90ELb0ELb1ELb0ELb0ELb0ELb0ELb0ELb1ELb1ELb1ELb0ELb0EEENS1_21CollectiveEpilogueFwdINS6_IJSA_SC_SB_EEES9_SE_SG_Li384ELb0ELb1ELb0ELb0EEENS1_30DynamicPersistentTileSchedulerILi384ELi128ELb0ELb1ELb1EEEEEEEEEvNT_6ParamsE,(.L_x_12 - _ZN7cutlass13device_kernelIN5flash11enable_sm90INS1_16FlashAttnFwdSm90INS1_25CollectiveMainloopFwdSm90ILi2EN4cute5tupleIJNS5_1CILi1EEES8_S8_EEENS6_IJNS7_ILi192EEENS7_ILi128EEENS7_ILi64EEEEEELi64ENS_6half_tEfNS_4arch4Sm90ELb0ELb1ELb0ELb0ELb0ELb0ELb0ELb1ELb1ELb1ELb0ELb0EEENS1_21CollectiveEpilogueFwdINS6_IJSA_SC_SB_EEES9_SE_SG_Li384ELb0ELb1ELb0ELb0EEENS1_30DynamicPersistentTileSchedulerILi384ELi128ELb0ELb1ELb1EEEEEEEEEvNT_6ParamsE)
        .other          _ZN7cutlass13device_kernelIN5flash11enable_sm90INS1_16FlashAttnFwdSm90INS1_25CollectiveMainloopFwdSm90ILi2EN4cute5tupleIJNS5_1CILi1EEES8_S8_EEENS6_IJNS7_ILi192EEENS7_ILi128EEENS7_ILi64EEEEEELi64ENS_6half_tEfNS_4arch4Sm90ELb0ELb1ELb0ELb0ELb0ELb0ELb0ELb1ELb1ELb1ELb0ELb0EEENS1_21CollectiveEpilogueFwdINS6_IJSA_SC_SB_EEES9_SE_SG_Li384ELb0ELb1ELb0ELb0EEENS1_30DynamicPersistentTileSchedulerILi384ELi128ELb0ELb1ELb1EEEEEEEEEvNT_6ParamsE,@"STO_CUDA_ENTRY STV_DEFAULT"
_ZN7cutlass13device_kernelIN5flash11enable_sm90INS1_16FlashAttnFwdSm90INS1_25CollectiveMainloopFwdSm90ILi2EN4cute5tupleIJNS5_1CILi1EEES8_S8_EEENS6_IJNS7_ILi192EEENS7_ILi128EEENS7_ILi64EEEEEELi64ENS_6half_tEfNS_4arch4Sm90ELb0ELb1ELb0ELb0ELb0ELb0ELb0ELb1ELb1ELb1ELb0ELb0EEENS1_21CollectiveEpilogueFwdINS6_IJSA_SC_SB_EEES9_SE_SG_Li384ELb0ELb1ELb0ELb0EEENS1_30DynamicPersistentTileSchedulerILi384ELi128ELb0ELb1ELb1EEEEEEEEEvNT_6ParamsE:
[----:B------:R-:W-:Y:S01]  /*0000*/  LDC R1, c[0x0][0x37c] ;  /* 0x0000df00ff017b82 */ /* 0x000fe20000000800 */
[----:B------:R-:W-:Y:S05]  /*0010*/  EXIT ;  /* 0x000000000000794d */ /* 0x000fea0003800000 */
.L_x_3:
        /* <DEDUP_REMOVED lines=14> */
.L_x_12:


//--------------------- .text._ZN7cutlass13device_kernelIN5flash11enable_sm90INS1_16FlashAttnFwdSm90INS1_25CollectiveMainloopFwdSm90ILi2EN4cute5tupleIJNS5_1CILi1EEES8_S8_EEENS6_IJNS7_ILi192EEENS7_ILi128EEENS7_ILi64EEEEEELi64ENS_6half_tEfNS_4arch4Sm90ELb0ELb1ELb0ELb1ELb0ELb0ELb0ELb1ELb1ELb1ELb0ELb0EEENS1_21CollectiveEpilogueFwdINS6_IJSA_SC_SB_EEES9_SE_SG_Li384ELb1ELb1ELb0ELb0EEENS1_36VarlenDynamicPersistentTileSchedulerILi192ELi128ELi384ELi128ELb0ELb1ELb1ELb1ELb0ELb1EEEEEEEEEvNT_6ParamsE --------------------------
	.section	.text._ZN7cutlass13device_kernelIN5flash11enable_sm90INS1_16FlashAttnFwdSm90INS1_25CollectiveMainloopFwdSm90ILi2EN4cute5tupleIJNS5_1CILi1EEES8_S8_EEENS6_IJNS7_ILi192EEENS7_ILi128EEENS7_ILi64EEEEEELi64ENS_6half_tEfNS_4arch4Sm90ELb0ELb1ELb0ELb1ELb0ELb0ELb0ELb1ELb1ELb1ELb0ELb0EEENS1_21CollectiveEpilogueFwdINS6_IJSA_SC_SB_EEES9_SE_SG_Li384ELb1ELb1ELb0ELb0EEENS1_36VarlenDynamicPersistentTileSchedulerILi192ELi128ELi384ELi128ELb0ELb1ELb1ELb1ELb0ELb1EEEEEEEEEvNT_6ParamsE,"ax",@progbits
	.align	128
.text._ZN7cutlass13device_kernelIN5flash11enable_sm90INS1_16FlashAttnFwdSm90INS1_25CollectiveMainloopFwdSm90ILi2EN4cute5tupleIJNS5_1CILi1EEES8_S8_EEENS6_IJNS7_ILi192EEENS7_ILi128EEENS7_ILi64EEEEEELi64ENS_6half_tEfNS_4arch4Sm90ELb0ELb1ELb0ELb1ELb0ELb0ELb0ELb1ELb1ELb1ELb0ELb0EEENS1_21CollectiveEpilogueFwdINS6_IJSA_SC_SB_EEES9_SE_SG_Li384ELb1ELb1ELb0ELb0EEENS1_36VarlenDynamicPersistentTileSchedulerILi192ELi128ELi384ELi128ELb0ELb1ELb1ELb1ELb0ELb1EEEEEEEEEvNT_6ParamsE:
        .type           _ZN7cutlass13device_kernelIN5flash11enable_sm90INS1_16FlashAttnFwdSm90INS1_25CollectiveMainloopFwdSm90ILi2EN4cute5tupleIJNS5_1CILi1EEES8_S8_EEENS6_IJNS7_ILi192EEENS7_ILi128EEENS7_ILi64EEEEEELi64ENS_6half_tEfNS_4arch4Sm90ELb0ELb1ELb0ELb1ELb0ELb0ELb0ELb1ELb1ELb1ELb0ELb0EEENS1_21CollectiveEpilogueFwdINS6_IJSA_SC_SB_EEES9_SE_SG_Li384ELb1ELb1ELb0ELb0EEENS1_36VarlenDynamicPersistentTileSchedulerILi192ELi128ELi384ELi128ELb0ELb1ELb1ELb1ELb0ELb1EEEEEEEEEvNT_6ParamsE,@function
        .size           _ZN7cutlass13device_kernelIN5flash11enable_sm90INS1_16FlashAttnFwdSm90INS1_25CollectiveMainloopFwdSm90ILi2EN4cute5tupleIJNS5_1CILi1EEES8_S8_EEENS6_IJNS7_ILi192EEENS7_ILi128EEENS7_ILi64EEEEEELi64ENS_6half_tEfNS_4arch4Sm90ELb0ELb1ELb0ELb1ELb0ELb0ELb0ELb1ELb1ELb1ELb0ELb0EEENS1_21CollectiveEpilogueFwdINS6_IJSA_SC_SB_EEES9_SE_SG_Li384ELb1ELb1ELb0ELb0EEENS1_36VarlenDynamicPersistentTileSchedulerILi192ELi128ELi384ELi128ELb0ELb1ELb1ELb1ELb0ELb1EEEEEEEEEvNT_6ParamsE,(.L_x_13 - _ZN7cutlass13device_kernelIN5flash11enable_sm90INS1_16FlashAttnFwdSm90INS1_25CollectiveMainloopFwdSm90ILi2EN4cute5tupleIJNS5_1CILi1EEES8_S8_EEENS6_IJNS7_ILi192EEENS7_ILi128EEENS7_ILi64EEEEEELi64ENS_6half_tEfNS_4arch4Sm90ELb0ELb1ELb0ELb1ELb0ELb0ELb0ELb1ELb1ELb1ELb0ELb0EEENS1_21CollectiveEpilogueFwdINS6_IJSA_SC_SB_EEES9_SE_SG_Li384ELb1ELb1ELb0ELb0EEENS1_36VarlenDynamicPersistentTileSchedulerILi192ELi128ELi384ELi128ELb0ELb1ELb1ELb1ELb0ELb1EEEEEEEEEvNT_6ParamsE)
        .other          _ZN7cutlass13device_kernelIN5flash11enable_sm90INS1_16FlashAttnFwdSm90INS1_25CollectiveMainloopFwdSm90ILi2EN4cute5tupleIJNS5_1CILi1EEES8_S8_EEENS6_IJNS7_ILi192EEENS7_ILi128EEENS7_ILi64EEEEEELi64ENS_6half_tEfNS_4arch4Sm90ELb0ELb1ELb0ELb1ELb0ELb0ELb0ELb1ELb1ELb1ELb0ELb0EEENS1_21CollectiveEpilogueFwdINS6_IJSA_SC_SB_EEES9_SE_SG_Li384ELb1ELb1ELb0ELb0EEENS1_36VarlenDynamicPersistentTileSchedulerILi192ELi128ELi384ELi128ELb0ELb1ELb1ELb1ELb0ELb1EEEEEEEEEvNT_6ParamsE,@"STO_CUDA_ENTRY STV_DEFAULT"
_ZN7cutlass13device_kernelIN5flash11enable_sm90INS1_16FlashAttnFwdSm90INS1_25CollectiveMainloopFwdSm90ILi2EN4cute5tupleIJNS5_1CILi1EEES8_S8_EEENS6_IJNS7_ILi192EEENS7_ILi128EEENS7_ILi64EEEEEELi64ENS_6half_tEfNS_4arch4Sm90ELb0ELb1ELb0ELb1ELb0ELb0ELb0ELb1ELb1ELb1ELb0ELb0EEENS1_21CollectiveEpilogueFwdINS6_IJSA_SC_SB_EEES9_SE_SG_Li384ELb1ELb1ELb0ELb0EEENS1_36VarlenDynamicPersistentTileSchedulerILi192ELi128ELi384ELi128ELb0ELb1ELb1ELb1ELb0ELb1EEEEEEEEEvNT_6ParamsE:
[----:B------:R-:W-:Y:S01]  /*0000*/  LDC R1, c[0x0][0x37c] ;  /* 0x0000df00ff017b82 */ /* 0x000fe20000000800 */
[----:B------:R-:W-:Y:S05]  /*0010*/  EXIT ;  /* 0x000000000000794d */ /* 0x000fea0003800000 */
.L_x_4:
        /* <DEDUP_REMOVED lines=14> */
.L_x_13:


//--------------------- .text._ZN7cutlass13device_kernelIN5flash11enable_sm90INS1_16FlashAttnFwdSm90INS1_25CollectiveMainloopFwdSm90ILi2EN4cute5tupleIJNS5_1CILi1EEES8_S8_EEENS6_IJNS7_ILi192EEENS7_ILi128EEENS7_ILi64EEEEEELi64ENS_6half_tEfNS_4arch4Sm90ELb0ELb1ELb0ELb1ELb0ELb1ELb0ELb1ELb1ELb1ELb0ELb0EEENS1_21CollectiveEpilogueFwdINS6_IJSA_SC_SB_EEES9_SE_SG_Li384ELb1ELb1ELb0ELb0EEENS1_36VarlenDynamicPersistentTileSchedulerILi192ELi128ELi384ELi128ELb0ELb1ELb1ELb1ELb0ELb1EEEEEEEEEvNT_6ParamsE --------------------------
	.section	.text._ZN7cutlass13device_kernelIN5flash11enable_sm90INS1_16FlashAttnFwdSm90INS1_25CollectiveMainloopFwdSm90ILi2EN4cute5tupleIJNS5_1CILi1EEES8_S8_EEENS6_IJNS7_ILi192EEENS7_ILi128EEENS7_ILi64EEEEEELi64ENS_6half_tEfNS_4arch4Sm90ELb0ELb1ELb0ELb1ELb0ELb1ELb0ELb1ELb1ELb1ELb0ELb0EEENS1_21CollectiveEpilogueFwdINS6_IJSA_SC_SB_EEES9_SE_SG_Li384ELb1ELb1ELb0ELb0EEENS1_36VarlenDynamicPersistentTileSchedulerILi192ELi128ELi384ELi128ELb0ELb1ELb1ELb1ELb0ELb1EEEEEEEEEvNT_6ParamsE,"ax",@progbits
	.align	128
.text._ZN7cutlass13device_kernelIN5flash11enable_sm90INS1_16FlashAttnFwdSm90INS1_25CollectiveMainloopFwdSm90ILi2EN4cute5tupleIJNS5_1CILi1EEES8_S8_EEENS6_IJNS7_ILi192EEENS7_ILi128EEENS7_ILi64EEEEEELi64ENS_6half_tEfNS_4arch4Sm90ELb0ELb1ELb0ELb1ELb0ELb1ELb0ELb1ELb1ELb1ELb0ELb0EEENS1_21CollectiveEpilogueFwdINS6_IJSA_SC_SB_EEES9_SE_SG_Li384ELb1ELb1ELb0ELb0EEENS1_36VarlenDynamicPersistentTileSchedulerILi192ELi128ELi384ELi128ELb0ELb1ELb1ELb1ELb0ELb1EEEEEEEEEvNT_6ParamsE:
        .type           _ZN7cutlass13device_kernelIN5flash11enable_sm90INS1_16FlashAttnFwdSm90INS1_25CollectiveMainloopFwdSm90ILi2EN4cute5tupleIJNS5_1CILi1EEES8_S8_EEENS6_IJNS7_ILi192EEENS7_ILi128EEENS7_ILi64EEEEEELi64ENS_6half_tEfNS_4arch4Sm90ELb0ELb1ELb0ELb1ELb0ELb1ELb0ELb1ELb1ELb1ELb0ELb0EEENS1_21CollectiveEpilogueFwdINS6_IJSA_SC_SB_EEES9_SE_SG_Li384ELb1ELb1ELb0ELb0EEENS1_36VarlenDynamicPersistentTileSchedulerILi192ELi128ELi384ELi128ELb0ELb1ELb1ELb1ELb0ELb1EEEEEEEEEvNT_6ParamsE,@function
        .size           _ZN7cutlass13device_kernelIN5flash11enable_sm90INS1_16FlashAttnFwdSm90INS1_25CollectiveMainloopFwdSm90ILi2EN4cute5tupleIJNS5_1CILi1EEES8_S8_EEENS6_IJNS7_ILi192EEENS7_ILi128EEENS7_ILi64EEEEEELi64ENS_6half_tEfNS_4arch4Sm90ELb0ELb1ELb0ELb1ELb0ELb1ELb0ELb1ELb1ELb1ELb0ELb0EEENS1_21CollectiveEpilogueFwdINS6_IJSA_SC_SB_EEES9_SE_SG_Li384ELb1ELb1ELb0ELb0EEENS1_36VarlenDynamicPersistentTileSchedulerILi192ELi128ELi384ELi128ELb0ELb1ELb1ELb1ELb0ELb1EEEEEEEEEvNT_6ParamsE,(.L_x_14 - _ZN7cutlass13device_kernelIN5flash11enable_sm90INS1_16FlashAttnFwdSm90INS1_25CollectiveMainloopFwdSm90ILi2EN4cute5tupleIJNS5_1CILi1EEES8_S8_EEENS6_IJNS7_ILi192EEENS7_ILi128EEENS7_ILi64EEEEEELi64ENS_6half_tEfNS_4arch4Sm90ELb0ELb1ELb0ELb1ELb0ELb1ELb0ELb1ELb1ELb1ELb0ELb0EEENS1_21CollectiveEpilogueFwdINS6_IJSA_SC_SB_EEES9_SE_SG_Li384ELb1ELb1ELb0ELb0EEENS1_36VarlenDynamicPersistentTileSchedulerILi192ELi128ELi384ELi128ELb0ELb1ELb1ELb1ELb0ELb1EEEEEEEEEvNT_6ParamsE)
        .other          _ZN7cutlass13device_kernelIN5flash11enable_sm90INS1_16FlashAttnFwdSm90INS1_25CollectiveMainloopFwdSm90ILi2EN4cute5tupleIJNS5_1CILi1EEES8_S8_EEENS6_IJNS7_ILi192EEENS7_ILi128EEENS7_ILi64EEEEEELi64ENS_6half_tEfNS_4arch4Sm90ELb0ELb1ELb0ELb1ELb0ELb1ELb0ELb1ELb1ELb1ELb0ELb0EEENS1_21CollectiveEpilogueFwdINS6_IJSA_SC_SB_EEES9_SE_SG_Li384ELb1ELb1ELb0ELb0EEENS1_36VarlenDynamicPersistentTileSchedulerILi192ELi128ELi384ELi128ELb0ELb1ELb1ELb1ELb0ELb1EEEEEEEEEvNT_6ParamsE,@"STO_CUDA_ENTRY STV_DEFAULT"
_ZN7cutlass13device_kernelIN5flash11enable_sm90INS1_16FlashAttnFwdSm90INS1_25CollectiveMainloopFwdSm90ILi2EN4cute5tupleIJNS5_1CILi1EEES8_S8_EEENS6_IJNS7_ILi192EEENS7_ILi128EEENS7_ILi64EEEEEELi64ENS_6half_tEfNS_4arch4Sm90ELb0ELb1ELb0ELb1ELb0ELb1ELb0ELb1ELb1ELb1ELb0ELb0EEENS1_21CollectiveEpilogueFwdINS6_IJSA_SC_SB_EEES9_SE_SG_Li384ELb1ELb1ELb0ELb0EEENS1_36VarlenDynamicPersistentTileSchedulerILi192ELi128ELi384ELi128ELb0ELb1ELb1ELb1ELb0ELb1EEEEEEEEEvNT_6ParamsE:
[----:B------:R-:W-:Y:S01]  /*0000*/  LDC R1, c[0x0][0x37c] ;  /* 0x0000df00ff017b82 */ /* 0x000fe20000000800 */
[----:B------:R-:W-:Y:S05]  /*0010*/  EXIT ;  /* 0x000000000000794d */ /* 0x000fea0003800000 */
.L_x_5:
        /* <DEDUP_REMOVED lines=14> */
.L_x_14:


//--------------------- .text._ZN7cutlass13device_kernelIN5flash11enable_sm90INS1_16FlashAttnFwdSm90INS1_25CollectiveMainloopFwdSm90ILi2EN4cute5tupleIJNS5_1CILi1EEES8_S8_EEENS6_IJNS7_ILi192EEENS7_ILi128EEENS7_ILi64EEEEEELi64ENS_6half_tEfNS_4arch4Sm90ELb1ELb0ELb0ELb0ELb0ELb0ELb0ELb1ELb1ELb1ELb0ELb0EEENS1_21CollectiveEpilogueFwdINS6_IJSA_SC_SB_EEES9_SE_SG_Li384ELb0ELb1ELb0ELb0EEENS1_30DynamicPersistentTileSchedulerILi384ELi128ELb0ELb1ELb1EEEEEEEEEvNT_6ParamsE --------------------------
	.section	.text._ZN7cutlass13device_kernelIN5flash11enable_sm90INS1_16FlashAttnFwdSm90INS1_25CollectiveMainloopFwdSm90ILi2EN4cute5tupleIJNS5_1CILi1EEES8_S8_EEENS6_IJNS7_ILi192EEENS7_ILi128EEENS7_ILi64EEEEEELi64ENS_6half_tEfNS_4arch4Sm90ELb1ELb0ELb0ELb0ELb0ELb0ELb0ELb1ELb1ELb1ELb0ELb0EEENS1_21CollectiveEpilogueFwdINS6_IJSA_SC_SB_EEES9_SE_SG_Li384ELb0ELb1ELb0ELb0EEENS1_30DynamicPersistentTileSchedulerILi384ELi128ELb0ELb1ELb1EEEEEEEEEvNT_6ParamsE,"ax",@progbits
	.align	128
.text._ZN7cutlass13device_kernelIN5flash11enable_sm90INS1_16FlashAttnFwdSm90INS1_25CollectiveMainloopFwdSm90ILi2EN4cute5tupleIJNS5_1CILi1EEES8_S8_EEENS6_IJNS7_ILi192EEENS7_ILi128EEENS7_ILi64EEEEEELi64ENS_6half_tEfNS_4arch4Sm90ELb1ELb0ELb0ELb0ELb0ELb0ELb0ELb1ELb1ELb1ELb0ELb0EEENS1_21CollectiveEpilogueFwdINS6_IJSA_SC_SB_EEES9_SE_SG_Li384ELb0ELb1ELb0ELb0EEENS1_30DynamicPersistentTileSchedulerILi384ELi128ELb0ELb1ELb1EEEEEEEEEvNT_6ParamsE:
        .type           _ZN7cutlass13device_kernelIN5flash11enable_sm90INS1_16FlashAttnFwdSm90INS1_25CollectiveMainloopFwdSm90ILi2EN4cute5tupleIJNS5_1CILi1EEES8_S8_EEENS6_IJNS7_ILi192EEENS7_ILi128EEENS7_ILi64EEEEEELi64ENS_6half_tEfNS_4arch4Sm90ELb1ELb0ELb0ELb0ELb0ELb0ELb0ELb1ELb1ELb1ELb0ELb0EEENS1_21CollectiveEpilogueFwdINS6_IJSA_SC_SB_EEES9_SE_SG_Li384ELb0ELb1ELb0ELb0EEENS1_30DynamicPersistentTileSchedulerILi384ELi128ELb0ELb1ELb1EEEEEEEEEvNT_6ParamsE,@function
        .size           _ZN7cutlass13device_kernelIN5flash11enable_sm90INS1_16FlashAttnFwdSm90INS1_25CollectiveMainloopFwdSm90ILi2EN4cute5tupleIJNS5_1CILi1EEES8_S8_EEENS6_IJNS7_ILi192EEENS7_ILi128EEENS7_ILi64EEEEEELi64ENS_6half_tEfNS_4arch4Sm90ELb1ELb0ELb0ELb0ELb0ELb0ELb0ELb1ELb1ELb1ELb0ELb0EEENS1_21CollectiveEpilogueFwdINS6_IJSA_SC_SB_EEES9_SE_SG_Li384ELb0ELb1ELb0ELb0EEENS1_30DynamicPersistentTileSchedulerILi384ELi128ELb0ELb1ELb1EEEEEEEEEvNT_6ParamsE,(.L_x_15 - _ZN7cutlass13device_kernelIN5flash11enable_sm90INS1_16FlashAttnFwdSm90INS1_25CollectiveMainloopFwdSm90ILi2EN4cute5tupleIJNS5_1CILi1EEES8_S8_EEENS6_IJNS7_ILi192EEENS7_ILi128EEENS7_ILi64EEEEEELi64ENS_6half_tEfNS_4arch4Sm90ELb1ELb0ELb0ELb0ELb0ELb0ELb0ELb1ELb1ELb1ELb0ELb0EEENS1_21CollectiveEpilogueFwdINS6_IJSA_SC_SB_EEES9_SE_SG_Li384ELb0ELb1ELb0ELb0EEENS1_30DynamicPersistentTileSchedulerILi384ELi128ELb0ELb1ELb1EEEEEEEEEvNT_6ParamsE)
        .other          _ZN7cutlass13device_kernelIN5flash11enable_sm90INS1_16FlashAttnFwdSm90INS1_25CollectiveMainloopFwdSm90ILi2EN4cute5tupleIJNS5_1CILi1EEES8_S8_EEENS6_IJNS7_ILi192EEENS7_ILi128EEENS7_ILi64EEEEEELi64ENS_6half_tEfNS_4arch4Sm90ELb1ELb0ELb0ELb0ELb0ELb0ELb0ELb1ELb1ELb1ELb0ELb0EEENS1_21CollectiveEpilogueFwdINS6_IJSA_SC_SB_EEES9_SE_SG_Li384ELb0ELb1ELb0ELb0EEENS1_30DynamicPersistentTileSchedulerILi384ELi128ELb0ELb1ELb1EEEEEEEEEvNT_6ParamsE,@"STO_CUDA_ENTRY STV_DEFAULT"
_ZN7cutlass13device_kernelIN5flash11enable_sm90INS1_16FlashAttnFwdSm90INS1_25CollectiveMainloopFwdSm90ILi2EN4cute5tupleIJNS5_1CILi1EEES8_S8_EEENS6_IJNS7_ILi192EEENS7_ILi128EEENS7_ILi64EEEEEELi64ENS_6half_tEfNS_4arch4Sm90ELb1ELb0ELb0ELb0ELb0ELb0ELb0ELb1ELb1ELb1ELb0ELb0EEENS1_21CollectiveEpilogueFwdINS6_IJSA_SC_SB_EEES9_SE_SG_Li384ELb0ELb1ELb0ELb0EEENS1_30DynamicPersistentTileSchedulerILi384ELi128ELb0ELb1ELb1EEEEEEEEEvNT_6ParamsE:
[----:B------:R-:W-:Y:S01]  /*0000*/  LDC R1, c[0x0][0x37c] ;  /* 0x0000df00ff017b82 */ /* 0x000fe20000000800 */
[----:B------:R-:W-:Y:S05]  /*0010*/  EXIT ;  /* 0x000000000000794d */ /* 0x000fea0003800000 */
.L_x_6:
        /* <DEDUP_REMOVED lines=14> */
.L_x_15:


//--------------------- .text._ZN7cutlass13device_kernelIN5flash11enable_sm90INS1_16FlashAttnFwdSm90INS1_25CollectiveMainloopFwdSm90ILi2EN4cute5tupleIJNS5_1CILi1EEES8_S8_EEENS6_IJNS7_ILi192EEENS7_ILi128EEENS7_ILi64EEEEEELi64ENS_6half_tEfNS_4arch4Sm90ELb1ELb0ELb0ELb1ELb0ELb0ELb0ELb1ELb1ELb1ELb0ELb0EEENS1_21CollectiveEpilogueFwdINS6_IJSA_SC_SB_EEES9_SE_SG_Li384ELb1ELb1ELb0ELb0EEENS1_36VarlenDynamicPersistentTileSchedulerILi192ELi128ELi384ELi128ELb0ELb1ELb1ELb1ELb1ELb1EEEEEEEEEvNT_6ParamsE --------------------------
	.section	.text._ZN7cutlass13device_kernelIN5flash11enable_sm90INS1_16FlashAttnFwdSm90INS1_25CollectiveMainloopFwdSm90ILi2EN4cute5tupleIJNS5_1CILi1EEES8_S8_EEENS6_IJNS7_ILi192EEENS7_ILi128EEENS7_ILi64EEEEEELi64ENS_6half_tEfNS_4arch4Sm90ELb1ELb0ELb0ELb1ELb0ELb0ELb0ELb1ELb1ELb1ELb0ELb0EEENS1_21CollectiveEpilogueFwdINS6_IJSA_SC_SB_EEES9_SE_SG_Li384ELb1ELb1ELb0ELb0EEENS1_36VarlenDynamicPersistentTileSchedulerILi192ELi128ELi384ELi128ELb0ELb1ELb1ELb1ELb1ELb1EEEEEEEEEvNT_6ParamsE,"ax",@progbits
	.align	128
.text._ZN7cutlass13device_kernelIN5flash11enable_sm90INS1_16FlashAttnFwdSm90INS1_25CollectiveMainloopFwdSm90ILi2EN4cute5tupleIJNS5_1CILi1EEES8_S8_EEENS6_IJNS7_ILi192EEENS7_ILi128EEENS7_ILi64EEEEEELi64ENS_6half_tEfNS_4arch4Sm90ELb1ELb0ELb0ELb1ELb0ELb0ELb0ELb1ELb1ELb1ELb0ELb0EEENS1_21CollectiveEpilogueFwdINS6_IJSA_SC_SB_EEES9_SE_SG_Li384ELb1ELb1ELb0ELb0EEENS1_36VarlenDynamicPersistentTileSchedulerILi192ELi128ELi384ELi128ELb0ELb1ELb1ELb1ELb1ELb1EEEEEEEEEvNT_6ParamsE:
        .type           _ZN7cutlass13device_kernelIN5flash11enable_sm90INS1_16FlashAttnFwdSm90INS1_25CollectiveMainloopFwdSm90ILi2EN4cute5tupleIJNS5_1CILi1EEES8_S8_EEENS6_IJNS7_ILi192EEENS7_ILi128EEENS7_ILi64EEEEEELi64ENS_6half_tEfNS_4arch4Sm90ELb1ELb0ELb0ELb1ELb0ELb0ELb0ELb1ELb1ELb1ELb0ELb0EEENS1_21CollectiveEpilogueFwdINS6_IJSA_SC_SB_EEES9_SE_SG_Li384ELb1ELb1ELb0ELb0EEENS1_36VarlenDynamicPersistentTileSchedulerILi192ELi128ELi384ELi128ELb0ELb1ELb1ELb1ELb1ELb1EEEEEEEEEvNT_6ParamsE,@function
        .size           _ZN7cutlass13device_kernelIN5flash11enable_sm90INS1_16FlashAttnFwdSm90INS1_25CollectiveMainloopFwdSm90ILi2EN4cute5tupleIJNS5_1CILi1EEES8_S8_EEENS6_IJNS7_ILi192EEENS7_ILi128EEENS7_ILi64EEEEEELi64ENS_6half_tEfNS_4arch4Sm90ELb1ELb0ELb0ELb1ELb0ELb0ELb0ELb1ELb1ELb1ELb0ELb0EEENS1_21CollectiveEpilogueFwdINS6_IJSA_SC_SB_EEES9_SE_SG_Li384ELb1ELb1ELb0ELb0EEENS1_36VarlenDynamicPersistentTileSchedulerILi192ELi128ELi384ELi128ELb0ELb1ELb1ELb1ELb1ELb1EEEEEEEEEvNT_6ParamsE,(.L_x_16 - _ZN7cutlass13device_kernelIN5flash11enable_sm90INS1_16FlashAttnFwdSm90INS1_25CollectiveMainloopFwdSm90ILi2EN4cute5tupleIJNS5_1CILi1EEES8_S8_EEENS6_IJNS7_ILi192EEENS7_ILi128EEENS7_ILi64EEEEEELi64ENS_6half_tEfNS_4arch4Sm90ELb1ELb0ELb0ELb1ELb0ELb0ELb0ELb1ELb1ELb1ELb0ELb0EEENS1_21CollectiveEpilogueFwdINS6_IJSA_SC_SB_EEES9_SE_SG_Li384ELb1ELb1ELb0ELb0EEENS1_36VarlenDynamicPersistentTileSchedulerILi192ELi128ELi384ELi128ELb0ELb1ELb1ELb1ELb1ELb1EEEEEEEEEvNT_6ParamsE)
        .other          _ZN7cutlass13device_kernelIN5flash11enable_sm90INS1_16FlashAttnFwdSm90INS1_25CollectiveMainloopFwdSm90ILi2EN4cute5tupleIJNS5_1CILi1EEES8_S8_EEENS6_IJNS7_ILi192EEENS7_ILi128EEENS7_ILi64EEEEEELi64ENS_6half_tEfNS_4arch4Sm90ELb1ELb0ELb0ELb1ELb0ELb0ELb0ELb1ELb1ELb1ELb0ELb0EEENS1_21CollectiveEpilogueFwdINS6_IJSA_SC_SB_EEES9_SE_SG_Li384ELb1ELb1ELb0ELb0EEENS1_36VarlenDynamicPersistentTileSchedulerILi192ELi128ELi384ELi128ELb0ELb1ELb1ELb1ELb1ELb1EEEEEEEEEvNT_6ParamsE,@"STO_CUDA_ENTRY STV_DEFAULT"
_ZN7cutlass13device_kernelIN5flash11enable_sm90INS1_16FlashAttnFwdSm90INS1_25CollectiveMainloopFwdSm90ILi2EN4cute5tupleIJNS5_1CILi1EEES8_S8_EEENS6_IJNS7_ILi192EEENS7_ILi128EEENS7_ILi64EEEEEELi64ENS_6half_tEfNS_4arch4Sm90ELb1ELb0ELb0ELb1ELb0ELb0ELb0ELb1ELb1ELb1ELb0ELb0EEENS1_21CollectiveEpilogueFwdINS6_IJSA_SC_SB_EEES9_SE_SG_Li384ELb1ELb1ELb0ELb0EEENS1_36VarlenDynamicPersistentTileSchedulerILi192ELi128ELi384ELi128ELb0ELb1ELb1ELb1ELb1ELb1EEEEEEEEEvNT_6ParamsE:
[----:B------:R-:W-:Y:S01]  /*0000*/  LDC R1, c[0x0][0x37c] ;  /* 0x0000df00ff017b82 */ /* 0x000fe20000000800 */
[----:B------:R-:W-:Y:S05]  /*0010*/  EXIT ;  /* 0x000000000000794d */ /* 0x000fea0003800000 */
.L_x_7:
        /* <DEDUP_REMOVED lines=14> */
.L_x_16:


//--------------------- .text._ZN7cutlass13device_kernelIN5flash11enable_sm90INS1_16FlashAttnFwdSm90INS1_25CollectiveMainloopFwdSm90ILi2EN4cute5tupleIJNS5_1CILi1EEES8_S8_EEENS6_IJNS7_ILi192EEENS7_ILi128EEENS7_ILi64EEEEEELi64ENS_6half_tEfNS_4arch4Sm90ELb1ELb0ELb0ELb1ELb0ELb1ELb0ELb1ELb1ELb1ELb0ELb0EEENS1_21CollectiveEpilogueFwdINS6_IJSA_SC_SB_EEES9_SE_SG_Li384ELb1ELb1ELb0ELb0EEENS1_36VarlenDynamicPersistentTileSchedulerILi192ELi128ELi384ELi128ELb0ELb1ELb1ELb1ELb1ELb1EEEEEEEEEvNT_6ParamsE --------------------------
	.section	.text._ZN7cutlass13device_kernelIN5flash11enable_sm90INS1_16FlashAttnFwdSm90INS1_25CollectiveMainloopFwdSm90ILi2EN4cute5tupleIJNS5_1CILi1EEES8_S8_EEENS6_IJNS7_ILi192EEENS7_ILi128EEENS7_ILi64EEEEEELi64ENS_6half_tEfNS_4arch4Sm90ELb1ELb0ELb0ELb1ELb0ELb1ELb0ELb1ELb1ELb1ELb0ELb0EEENS1_21CollectiveEpilogueFwdINS6_IJSA_SC_SB_EEES9_SE_SG_Li384ELb1ELb1ELb0ELb0EEENS1_36VarlenDynamicPersistentTileSchedulerILi192ELi128ELi384ELi128ELb0ELb1ELb1ELb1ELb1ELb1EEEEEEEEEvNT_6ParamsE,"ax",@progbits
	.align	128
.text._ZN7cutlass13device_kernelIN5flash11enable_sm90INS1_16FlashAttnFwdSm90INS1_25CollectiveMainloopFwdSm90ILi2EN4cute5tupleIJNS5_1CILi1EEES8_S8_EEENS6_IJNS7_ILi192EEENS7_ILi128EEENS7_ILi64EEEEEELi64ENS_6half_tEfNS_4arch4Sm90ELb1ELb0ELb0ELb1ELb0ELb1ELb0ELb1ELb1ELb1ELb0ELb0EEENS1_21CollectiveEpilogueFwdINS6_IJSA_SC_SB_EEES9_SE_SG_Li384ELb1ELb1ELb0ELb0EEENS1_36VarlenDynamicPersistentTileSchedulerILi192ELi128ELi384ELi128ELb0ELb1ELb1ELb1ELb1ELb1EEEEEEEEEvNT_6ParamsE:
        .type           _ZN7cutlass13device_kernelIN5flash11enable_sm90INS1_16FlashAttnFwdSm90INS1_25CollectiveMainloopFwdSm90ILi2EN4cute5tupleIJNS5_1CILi1EEES8_S8_EEENS6_IJNS7_ILi192EEENS7_ILi128EEENS7_ILi64EEEEEELi64ENS_6half_tEfNS_4arch4Sm90ELb1ELb0ELb0ELb1ELb0ELb1ELb0ELb1ELb1ELb1ELb0ELb0EEENS1_21CollectiveEpilogueFwdINS6_IJSA_SC_SB_EEES9_SE_SG_Li384ELb1ELb1ELb0ELb0EEENS1_36VarlenDynamicPersistentTileSchedulerILi192ELi128ELi384ELi128ELb0ELb1ELb1ELb1ELb1ELb1EEEEEEEEEvNT_6ParamsE,@function
        .size           _ZN7cutlass13device_kernelIN5flash11enable_sm90INS1_16FlashAttnFwdSm90INS1_25CollectiveMainloopFwdSm90ILi2EN4cute5tupleIJNS5_1CILi1EEES8_S8_EEENS6_IJNS7_ILi192EEENS7_ILi128EEENS7_ILi64EEEEEELi64ENS_6half_tEfNS_4arch4Sm90ELb1ELb0ELb0ELb1ELb0ELb1ELb0ELb1ELb1ELb1ELb0ELb0EEENS1_21CollectiveEpilogueFwdINS6_IJSA_SC_SB_EEES9_SE_SG_Li384ELb1ELb1ELb0ELb0EEENS1_36VarlenDynamicPersistentTileSchedulerILi192ELi128ELi384ELi128ELb0ELb1ELb1ELb1ELb1ELb1EEEEEEEEEvNT_6ParamsE,(.L_x_17 - _ZN7cutlass13device_kernelIN5flash11enable_sm90INS1_16FlashAttnFwdSm90INS1_25CollectiveMainloopFwdSm90ILi2EN4cute5tupleIJNS5_1CILi1EEES8_S8_EEENS6_IJNS7_ILi192EEENS7_ILi128EEENS7_ILi64EEEEEELi64ENS_6half_tEfNS_4arch4Sm90ELb1ELb0ELb0ELb1ELb0ELb1ELb0ELb1ELb1ELb1ELb0ELb0EEENS1_21CollectiveEpilogueFwdINS6_IJSA_SC_SB_EEES9_SE_SG_Li384ELb1ELb1ELb0ELb0EEENS1_36VarlenDynamicPersistentTileSchedulerILi192ELi128ELi384ELi128ELb0ELb1ELb1ELb1ELb1ELb1EEEEEEEEEvNT_6ParamsE)
        .other          _ZN7cutlass13device_kernelIN5flash11enable_sm90INS1_16FlashAttnFwdSm90INS1_25CollectiveMainloopFwdSm90ILi2EN4cute5tupleIJNS5_1CILi1EEES8_S8_EEENS6_IJNS7_ILi192EEENS7_ILi128EEENS7_ILi64EEEEEELi64ENS_6half_tEfNS_4arch4Sm90ELb1ELb0ELb0ELb1ELb0ELb1ELb0ELb1ELb1ELb1ELb0ELb0EEENS1_21CollectiveEpilogueFwdINS6_IJSA_SC_SB_EEES9_SE_SG_Li384ELb1ELb1ELb0ELb0EEENS1_36VarlenDynamicPersistentTileSchedulerILi192ELi128ELi384ELi128ELb0ELb1ELb1ELb1ELb1ELb1EEEEEEEEEvNT_6ParamsE,@"STO_CUDA_ENTRY STV_DEFAULT"
_ZN7cutlass13device_kernelIN5flash11enable_sm90INS1_16FlashAttnFwdSm90INS1_25CollectiveMainloopFwdSm90ILi2EN4cute5tupleIJNS5_1CILi1EEES8_S8_EEENS6_IJNS7_ILi192EEENS7_ILi128EEENS7_ILi64EEEEEELi64ENS_6half_tEfNS_4arch4Sm90ELb1ELb0ELb0ELb1ELb0ELb1ELb0ELb1ELb1ELb1ELb0ELb0EEENS1_21CollectiveEpilogueFwdINS6_IJSA_SC_SB_EEES9_SE_SG_Li384ELb1ELb1ELb0ELb0EEENS1_36VarlenDynamicPersistentTileSchedulerILi192ELi128ELi384ELi128ELb0ELb1ELb1ELb1ELb1ELb1EEEEEEEEEvNT_6ParamsE:
[----:B------:R-:W-:Y:S01]  /*0000*/  LDC R1, c[0x0][0x37c] ;  /* 0x0000df00ff017b82 */ /* 0x000fe20000000800 */
[----:B------:R-:W-:Y:S05]  /*0010*/  EXIT ;  /* 0x000000000000794d */ /* 0x000fea0003800000 */
.L_x_8:
        /* <DEDUP_REMOVED lines=14> */
.L_x_17:


//--------------------- .nv.shared.reserved.0     --------------------------
	.section	.nv.shared.reserved.0,"aw",@nobits
	.weak		__nv_reservedSMEM_offset_0_alias
	.size		__nv_reservedSMEM_offset_0_alias, 0, 64
	.other		__nv_reservedSMEM_offset_0_alias,@"STO_CUDA_RESERVED_SHARED STV_DEFAULT"
__nv_reservedSMEM_offset_0_alias:
	.zero		0
	.zero		64


//--------------------- .nv.global                --------------------------
	.section	.nv.global,"aw",@nobits
.nv.global:
	.type		_ZN73_INTERNAL_77f89f8d_37_flash_fwd_hdim64_fp16_packgqa_sm90_cu_f3e6f9ee_35674cute1_E,@object
	.size		_ZN73_INTERNAL_77f89f8d_37_flash_fwd_hdim64_fp16_packgqa_sm90_cu_f3e6f9ee_35674cute1_E,(_ZN73_INTERNAL_77f89f8d_37_flash_fwd_hdim64_fp16_packgqa_sm90_cu_f3e6f9ee_35674cuda3std3__45__cpo6cbeginE - _ZN73_INTERNAL_77f89f8d_37_flash_fwd_hdim64_fp16_packgqa_sm90_cu_f3e6f9ee_35674cute1_E)
_ZN73_INTERNAL_77f89f8d_37_flash_fwd_hdim64_fp16_packgqa_sm90_cu_f3e6f9ee_35674cute1_E:
	.zero		1
	.type		_ZN73_INTERNAL_77f89f8d_37_flash_fwd_hdim64_fp16_packgqa_sm90_cu_f3e6f9ee_35674cuda3std3__45__cpo6cbeginE,@object
	.size		_ZN73_INTERNAL_77f89f8d_37_flash_fwd_hdim64_fp16_packgqa_sm90_cu_f3e6f9ee_35674cuda3std3__45__cpo6cbeginE,(_ZN73_INTERNAL_77f89f8d_37_flash_fwd_hdim64_fp16_packgqa_sm90_cu_f3e6f9ee_35674cuda3std3__48in_placeE - _ZN73_INTERNAL_77f89f8d_37_flash_fwd_hdim64_fp16_packgqa_sm90_cu_f3e6f9ee_35674cuda3std3__45__cpo6cbeginE)
_ZN73_INTERNAL_77f89f8d_37_flash_fwd_hdim64_fp16_packgqa_sm90_cu_f3e6f9ee_35674cuda3std3__45__cpo6cbeginE:
	.zero		1
	.type		_ZN73_INTERNAL_77f89f8d_37_flash_fwd_hdim64_fp16_packgqa_sm90_cu_f3e6f9ee_35674cuda3std3__48in_placeE,@object
	.size		_ZN73_INTERNAL_77f89f8d_37_flash_fwd_hdim64_fp16_packgqa_sm90_cu_f3e6f9ee_35674cuda3std3__48in_placeE,(_ZN73_INTERNAL_77f89f8d_37_flash_fwd_hdim64_fp16_packgqa_sm90_cu_f3e6f9ee_35674cuda3std6ranges3__45__cpo9iter_moveE - _ZN73_INTERNAL_77f89f8d_37_flash_fwd_hdim64_fp16_packgqa_sm90_cu_f3e6f9ee_35674cuda3std3__48in_placeE)
_ZN73_INTERNAL_77f89f8d_37_flash_fwd_hdim64_fp16_packgqa_sm90_cu_f3e6f9ee_35674cuda3std3__48in_placeE:
	.zero		1
	.type		_ZN73_INTERNAL_77f89f8d_37_flash_fwd_hdim64_fp16_packgqa_sm90_cu_f3e6f9ee_35674cuda3std6ranges3__45__cpo9iter_moveE,@object
	.size		_ZN73_INTERNAL_77f89f8d_37_flash_fwd_hdim64_fp16_packgqa_sm90_cu_f3e6f9ee_35674cuda3std6ranges3__45__cpo9iter_moveE,(_ZN73_INTERNAL_77f89f8d_37_flash_fwd_hdim64_fp16_packgqa_sm90_cu_f3e6f9ee_35674cuda3std3__45__cpo5beginE - _ZN73_INTERNAL_77f89f8d_37_flash_fwd_hdim64_fp16_packgqa_sm90_cu_f3e6f9ee_35674cuda3std6ranges3__45__cpo9iter_moveE)
_ZN73_INTERNAL_77f89f8d_37_flash_fwd_hdim64_fp16_packgqa_sm90_cu_f3e6f9ee_35674cuda3std6ranges3__45__cpo9iter_moveE:
	.zero		1
	.type		_ZN73_INTERNAL_77f89f8d_37_flash_fwd_hdim64_fp16_packgqa_sm90_cu_f3e6f9ee_35674cuda3std3__45__cpo5beginE,@object
	.size		_ZN73_INTERNAL_77f89f8d_37_flash_fwd_hdim64_fp16_packgqa_sm90_cu_f3e6f9ee_35674cuda3std3__45__cpo5beginE,(_ZN73_INTERNAL_77f89f8d_37_flash_fwd_hdim64_fp16_packgqa_sm90_cu_f3e6f9ee_35674cuda3std3__475_GLOBAL__N__77f89f8d_37_flash_fwd_hdim64_fp16_packgqa_sm90_cu_f3e6f9ee_35676ignoreE - _ZN73_INTERNAL_77f89f8d_37_flash_fwd_hdim64_fp16_packgqa_sm90_cu_f3e6f9ee_35674cuda3std3__45__cpo5beginE)
_ZN73_INTERNAL_77f89f8d_37_flash_fwd_hdim64_fp16_packgqa_sm90_cu_f3e6f9ee_35674cuda3std3__45__cpo5beginE:
	.zero		1
	.type		_ZN73_INTERNAL_77f89f8d_37_flash_fwd_hdim64_fp16_packgqa_sm90_cu_f3e6f9ee_35674cuda3std3__475_GLOBAL__N__77f89f8d_37_flash_fwd_hdim64_fp16_packgqa_sm90_cu_f3e6f9ee_35676ignoreE,@object
	.size		_ZN73_INTERNAL_77f89f8d_37_flash_fwd_hdim64_fp16_packgqa_sm90_cu_f3e6f9ee_35674cuda3std3__475_GLOBAL__N__77f89f8d_37_flash_fwd_hdim64_fp16_packgqa_sm90_cu_f3e6f9ee_35676ignoreE,(_ZN73_INTERNAL_77f89f8d_37_flash_fwd_hdim64_fp16_packgqa_sm90_cu_f3e6f9ee_35674cute7productE - _ZN73_INTERNAL_77f89f8d_37_flash_fwd_hdim64_fp16_packgqa_sm90_cu_f3e6f9ee_35674cuda3std3__475_GLOBAL__N__77f89f8d_37_flash_fwd_hdim64_fp16_packgqa_sm90_cu_f3e6f9ee_35676ignoreE)
_ZN73_INTERNAL_77f89f8d_37_flash_fwd_hdim64_fp16_packgqa_sm90_cu_f3e6f9ee_35674cuda3std3__475_GLOBAL__N__77f89f8d_37_flash_fwd_hdim64_fp16_packgqa_sm90_cu_f3e6f9ee_35676ignoreE:
	.zero		1
	.type		_ZN73_INTERNAL_77f89f8d_37_flash_fwd_hdim64_fp16_packgqa_sm90_cu_f3e6f9ee_35674cute7productE,@object
	.size		_ZN73_INTERNAL_77f89f8d_37_flash_fwd_hdim64_fp16_packgqa_sm90_cu_f3e6f9ee_35674cute7productE,(_ZN73_INTERNAL_77f89f8d_37_flash_fwd_hdim64_fp16_packgqa_sm90_cu_f3e6f9ee_35674cuda3std3__45__cpo3endE - _ZN73_INTERNAL_77f89f8d_37_flash_fwd_hdim64_fp16_packgqa_sm90_cu_f3e6f9ee_35674cute7productE)
_ZN73_INTERNAL_77f89f8d_37_flash_fwd_hdim64_fp16_packgqa_sm90_cu_f3e6f9ee_35674cute7productE:
	.zero		1
	.type		_ZN73_INTERNAL_77f89f8d_37_flash_fwd_hdim64_fp16_packgqa_sm90_cu_f3e6f9ee_35674cuda3std3__45__cpo3endE,@object
	.size		_ZN73_INTERNAL_77f89f8d_37_flash_fwd_hdim64_fp16_packgqa_sm90_cu_f3e6f9ee_35674cuda3std3__45__cpo3endE,(_ZN73_INTERNAL_77f89f8d_37_flash_fwd_hdim64_fp16_packgqa_sm90_cu_f3e6f9ee_35674cuda3std3__419piecewise_constructE - _ZN73_INTERNAL_77f89f8d_37_flash_fwd_hdim64_fp16_packgqa_sm90_cu_f3e6f9ee_35674cuda3std3__45__cpo3endE)
_ZN73_INTERNAL_77f89f8d_37_flash_fwd_hdim64_fp16_packgqa_sm90_cu_f3e6f9ee_35674cuda3std3__45__cpo3endE:
	.zero		1
	.type		_ZN73_INTERNAL_77f89f8d_37_flash_fwd_hdim64_fp16_packgqa_sm90_cu_f3e6f9ee_35674cuda3std3__419piecewise_constructE,@object
	.size		_ZN73_INTERNAL_77f89f8d_37_flash_fwd_hdim64_fp16_packgqa_sm90_cu_f3e6f9ee_35674cuda3std3__419piecewise_constructE,(_ZN73_INTERNAL_77f89f8d_37_flash_fwd_hdim64_fp16_packgqa_sm90_cu_f3e6f9ee_35674cuda3std3__45__cpo4cendE - _ZN73_INTERNAL_77f89f8d_37_flash_fwd_hdim64_fp16_packgqa_sm90_cu_f3e6f9ee_35674cuda3std3__419piecewise_constructE)
_ZN73_INTERNAL_77f89f8d_37_flash_fwd_hdim64_fp16_packgqa_sm90_cu_f3e6f9ee_35674cuda3std3__419piecewise_constructE:
	.zero		1
	.type		_ZN73_INTERNAL_77f89f8d_37_flash_fwd_hdim64_fp16_packgqa_sm90_cu_f3e6f9ee_35674cuda3std3__45__cpo4cendE,@object
	.size		_ZN73_INTERNAL_77f89f8d_37_flash_fwd_hdim64_fp16_packgqa_sm90_cu_f3e6f9ee_35674cuda3std3__45__cpo4cendE,(_ZN73_INTERNAL_77f89f8d_37_flash_fwd_hdim64_fp16_packgqa_sm90_cu_f3e6f9ee_35674cuda3std6ranges3__45__cpo4swapE - _ZN73_INTERNAL_77f89f8d_37_flash_fwd_hdim64_fp16_packgqa_sm90_cu_f3e6f9ee_35674cuda3std3__45__cpo4cendE)
_ZN73_INTERNAL_77f89f8d_37_flash_fwd_hdim64_fp16_packgqa_sm90_cu_f3e6f9ee_35674cuda3std3__45__cpo4cendE:
	.zero		1
	.type		_ZN73_INTERNAL_77f89f8d_37_flash_fwd_hdim64_fp16_packgqa_sm90_cu_f3e6f9ee_35674cuda3std6ranges3__45__cpo4swapE,@object
	.size		_ZN73_INTERNAL_77f89f8d_37_flash_fwd_hdim64_fp16_packgqa_sm90_cu_f3e6f9ee_35674cuda3std6ranges3__45__cpo4swapE,(.L_7 - _ZN73_INTERNAL_77f89f8d_37_flash_fwd_hdim64_fp16_packgqa_sm90_cu_f3e6f9ee_35674cuda3std6ranges3__45__cpo4swapE)
_ZN73_INTERNAL_77f89f8d_37_flash_fwd_hdim64_fp16_packgqa_sm90_cu_f3e6f9ee_35674cuda3std6ranges3__45__cpo4swapE:
	.zero		1
.L_7:


//--------------------- .nv.constant0._ZN7cutlass13device_kernelIN5flash11enable_sm90INS1_16FlashAttnFwdSm90INS1_25CollectiveMainloopFwdSm90ILi2EN4cute5tupleIJNS5_1CILi1EEES8_S8_EEENS6_IJNS7_ILi192EEESA_NS7_ILi64EEEEEELi64ENS_6half_tEfNS_4arch4Sm90ELb0ELb0ELb0ELb0ELb0ELb0ELb0ELb0ELb1ELb1ELb0ELb0EEENS1_21CollectiveEpilogueFwdINS6_IJSA_SB_SA_EEES9_SD_SF_Li384ELb0ELb1ELb0ELb0EEENS1_29StaticPersistentTileSchedulerILb0EEEEEEEEEvNT_6ParamsE --------------------------
	.section	.nv.constant0._ZN7cutlass13device_kernelIN5flash11enable_sm90INS1_16FlashAttnFwdSm90INS1_25CollectiveMainloopFwdSm90ILi2EN4cute5tupleIJNS5_1CILi1EEES8_S8_EEENS6_IJNS7_ILi192EEESA_NS7_ILi64EEEEEELi64ENS_6half_tEfNS_4arch4Sm90ELb0ELb0ELb0ELb0ELb0ELb0ELb0ELb0ELb1ELb1ELb0ELb0EEENS1_21CollectiveEpilogueFwdINS6_IJSA_SB_SA_EEES9_SD_SF_Li384ELb0ELb1ELb0ELb0EEENS1_29StaticPersistentTileSchedulerILb0EEEEEEEEEvNT_6ParamsE,"a",@progbits
	.sectionflags	@""
	.align	4
.nv.constant0._ZN7cutlass13device_kernelIN5flash11enable_sm90INS1_16FlashAttnFwdSm90INS1_25CollectiveMainloopFwdSm90ILi2EN4cute5tupleIJNS5_1CILi1EEES8_S8_EEENS6_IJNS7_ILi192EEESA_NS7_ILi64EEEEEELi64ENS_6half_tEfNS_4arch4Sm90ELb0ELb0ELb0ELb0ELb0ELb0ELb0ELb0ELb1ELb1ELb0ELb0EEENS1_21CollectiveEpilogueFwdINS6_IJSA_SB_SA_EEES9_SD_SF_Li384ELb0ELb1ELb0ELb0EEENS1_29StaticPersistentTileSchedulerILb0EEEEEEEEEvNT_6ParamsE:
	.zero		3456


//--------------------- .nv.constant0._ZN7cutlass13device_kernelIN5flash11enable_sm90INS1_16FlashAttnFwdSm90INS1_25CollectiveMainloopFwdSm90ILi2EN4cute5tupleIJNS5_1CILi1EEES8_S8_EEENS6_IJNS7_ILi192EEESA_NS7_ILi64EEEEEELi64ENS_6half_tEfNS_4arch4Sm90ELb0ELb0ELb0ELb1ELb0ELb0ELb0ELb0ELb1ELb1ELb0ELb0EEENS1_21CollectiveEpilogueFwdINS6_IJSA_SB_SA_EEES9_SD_SF_Li384ELb1ELb1ELb0ELb0EEENS1_36VarlenDynamicPersistentTileSchedulerILi192ELi192ELi384ELi128ELb0ELb1ELb1ELb0ELb1ELb1EEEEEEEEEvNT_6ParamsE --------------------------
	.section	.nv.constant0._ZN7cutlass13device_kernelIN5flash11enable_sm90INS1_16FlashAttnFwdSm90INS1_25CollectiveMainloopFwdSm90ILi2EN4cute5tupleIJNS5_1CILi1EEES8_S8_EEENS6_IJNS7_ILi192EEESA_NS7_ILi64EEEEEELi64ENS_6half_tEfNS_4arch4Sm90ELb0ELb0ELb0ELb1ELb0ELb0ELb0ELb0ELb1ELb1ELb0ELb0EEENS1_21CollectiveEpilogueFwdINS6_IJSA_SB_SA_EEES9_SD_SF_Li384ELb1ELb1ELb0ELb0EEENS1_36VarlenDynamicPersistentTileSchedulerILi192ELi192ELi384ELi128ELb0ELb1ELb1ELb0ELb1ELb1EEEEEEEEEvNT_6ParamsE,"a",@progbits
	.sectionflags	@""
	.align	4
.nv.constant0._ZN7cutlass13device_kernelIN5flash11enable_sm90INS1_16FlashAttnFwdSm90INS1_25CollectiveMainloopFwdSm90ILi2EN4cute5tupleIJNS5_1CILi1EEES8_S8_EEENS6_IJNS7_ILi192EEESA_NS7_ILi64EEEEEELi64ENS_6half_tEfNS_4arch4Sm90ELb0ELb0ELb0ELb1ELb0ELb0ELb0ELb0ELb1ELb1ELb0ELb0EEENS1_21CollectiveEpilogueFwdINS6_IJSA_SB_SA_EEES9_SD_SF_Li384ELb1ELb1ELb0ELb0EEENS1_36VarlenDynamicPersistentTileSchedulerILi192ELi192ELi384ELi128ELb0ELb1ELb1ELb0ELb1ELb1EEEEEEEEEvNT_6ParamsE:
	.zero		3584


//--------------------- .nv.constant0._ZN7cutlass13device_kernelIN5flash11enable_sm90INS1_16FlashAttnFwdSm90INS1_25CollectiveMainloopFwdSm90ILi2EN4cute5tupleIJNS5_1CILi1EEES8_S8_EEENS6_IJNS7_ILi192EEESA_NS7_ILi64EEEEEELi64ENS_6half_tEfNS_4arch4Sm90ELb0ELb0ELb0ELb1ELb0ELb1ELb0ELb0ELb1ELb1ELb0ELb0EEENS1_21CollectiveEpilogueFwdINS6_IJSA_SB_SA_EEES9_SD_SF_Li384ELb1ELb1ELb0ELb0EEENS1_36VarlenDynamicPersistentTileSchedulerILi192ELi192ELi384ELi128ELb0ELb1ELb1ELb0ELb1ELb1EEEEEEEEEvNT_6ParamsE --------------------------
	.section	.nv.constant0._ZN7cutlass13device_kernelIN5flash11enable_sm90INS1_16FlashAttnFwdSm90INS1_25CollectiveMainloopFwdSm90ILi2EN4cute5tupleIJNS5_1CILi1EEES8_S8_EEENS6_IJNS7_ILi192EEESA_NS7_ILi64EEEEEELi64ENS_6half_tEfNS_4arch4Sm90ELb0ELb0ELb0ELb1ELb0ELb1ELb0ELb0ELb1ELb1ELb0ELb0EEENS1_21CollectiveEpilogueFwdINS6_IJSA_SB_SA_EEES9_SD_SF_Li384ELb1ELb1ELb0ELb0EEENS1_36VarlenDynamicPersistentTileSchedulerILi192ELi192ELi384ELi128ELb0ELb1ELb1ELb0ELb1ELb1EEEEEEEEEvNT_6ParamsE,"a",@progbits
	.sectionflags	@""
	.align	4
.nv.constant0._ZN7cutlass13device_kernelIN5flash11enable_sm90INS1_16FlashAttnFwdSm90INS1_25CollectiveMainloopFwdSm90ILi2EN4cute5tupleIJNS5_1CILi1EEES8_S8_EEENS6_IJNS7_ILi192EEESA_NS7_ILi64EEEEEELi64ENS_6half_tEfNS_4arch4Sm90ELb0ELb0ELb0ELb1ELb0ELb1ELb0ELb0ELb1ELb1ELb0ELb0EEENS1_21CollectiveEpilogueFwdINS6_IJSA_SB_SA_EEES9_SD_SF_Li384ELb1ELb1ELb0ELb0EEENS1_36VarlenDynamicPersistentTileSchedulerILi192ELi192ELi384ELi128ELb0ELb1ELb1ELb0ELb1ELb1EEEEEEEEEvNT_6ParamsE:
	.zero		3584


//--------------------- .nv.constant0._ZN7cutlass13device_kernelIN5flash11enable_sm90INS1_16FlashAttnFwdSm90INS1_25CollectiveMainloopFwdSm90ILi2EN4cute5tupleIJNS5_1CILi1EEES8_S8_EEENS6_IJNS7_ILi192EEENS7_ILi128EEENS7_ILi64EEEEEELi64ENS_6half_tEfNS_4arch4Sm90ELb0ELb1ELb0ELb0ELb0ELb0ELb0ELb1ELb1ELb1ELb0ELb0EEENS1_21CollectiveEpilogueFwdINS6_IJSA_SC_SB_EEES9_SE_SG_Li384ELb0ELb1ELb0ELb0EEENS1_30DynamicPersistentTileSchedulerILi384ELi128ELb0ELb1ELb1EEEEEEEEEvNT_6ParamsE --------------------------
	.section	.nv.constant0._ZN7cutlass13device_kernelIN5flash11enable_sm90INS1_16FlashAttnFwdSm90INS1_25CollectiveMainloopFwdSm90ILi2EN4cute5tupleIJNS5_1CILi1EEES8_S8_EEENS6_IJNS7_ILi192EEENS7_ILi128EEENS7_ILi64EEEEEELi64ENS_6half_tEfNS_4arch4Sm90ELb0ELb1ELb0ELb0ELb0ELb0ELb0ELb1ELb1ELb1ELb0ELb0EEENS1_21CollectiveEpilogueFwdINS6_IJSA_SC_SB_EEES9_SE_SG_Li384ELb0ELb1ELb0ELb0EEENS1_30DynamicPersistentTileSchedulerILi384ELi128ELb0ELb1ELb1EEEEEEEEEvNT_6ParamsE,"a",@progbits
	.sectionflags	@""
	.align	4
.nv.constant0._ZN7cutlass13device_kernelIN5flash11enable_sm90INS1_16FlashAttnFwdSm90INS1_25CollectiveMainloopFwdSm90ILi2EN4cute5tupleIJNS5_1CILi1EEES8_S8_EEENS6_IJNS7_ILi192EEENS7_ILi128EEENS7_ILi64EEEEEELi64ENS_6half_tEfNS_4arch4Sm90ELb0ELb1ELb0ELb0ELb0ELb0ELb0ELb1ELb1ELb1ELb0ELb0EEENS1_21CollectiveEpilogueFwdINS6_IJSA_SC_SB_EEES9_SE_SG_Li384ELb0ELb1ELb0ELb0EEENS1_30DynamicPersistentTileSchedulerILi384ELi128ELb0ELb1ELb1EEEEEEEEEvNT_6ParamsE:
	.zero		3584


//--------------------- .nv.constant0._ZN7cutlass13device_kernelIN5flash11enable_sm90INS1_16FlashAttnFwdSm90INS1_25CollectiveMainloopFwdSm90ILi2EN4cute5tupleIJNS5_1CILi1EEES8_S8_EEENS6_IJNS7_ILi192EEENS7_ILi128EEENS7_ILi64EEEEEELi64ENS_6half_tEfNS_4arch4Sm90ELb0ELb1ELb0ELb1ELb0ELb0ELb0ELb1ELb1ELb1ELb0ELb0EEENS1_21CollectiveEpilogueFwdINS6_IJSA_SC_SB_EEES9_SE_SG_Li384ELb1ELb1ELb0ELb0EEENS1_36VarlenDynamicPersistentTileSchedulerILi192ELi128ELi384ELi128ELb0ELb1ELb1ELb1ELb0ELb1EEEEEEEEEvNT_6ParamsE --------------------------
	.section	.nv.constant0._ZN7cutlass13device_kernelIN5flash11enable_sm90INS1_16FlashAttnFwdSm90INS1_25CollectiveMainloopFwdSm90ILi2EN4cute5tupleIJNS5_1CILi1EEES8_S8_EEENS6_IJNS7_ILi192EEENS7_ILi128EEENS7_ILi64EEEEEELi64ENS_6half_tEfNS_4arch4Sm90ELb0ELb1ELb0ELb1ELb0ELb0ELb0ELb1ELb1ELb1ELb0ELb0EEENS1_21CollectiveEpilogueFwdINS6_IJSA_SC_SB_EEES9_SE_SG_Li384ELb1ELb1ELb0ELb0EEENS1_36VarlenDynamicPersistentTileSchedulerILi192ELi128ELi384ELi128ELb0ELb1ELb1ELb1ELb0ELb1EEEEEEEEEvNT_6ParamsE,"a",@progbits
	.sectionflags	@""
	.align	4
.nv.constant0._ZN7cutlass13device_kernelIN5flash11enable_sm90INS1_16FlashAttnFwdSm90INS1_25CollectiveMainloopFwdSm90ILi2EN4cute5tupleIJNS5_1CILi1EEES8_S8_EEENS6_IJNS7_ILi192EEENS7_ILi128EEENS7_ILi64EEEEEELi64ENS_6half_tEfNS_4arch4Sm90ELb0ELb1ELb0ELb1ELb0ELb0ELb0ELb1ELb1ELb1ELb0ELb0EEENS1_21CollectiveEpilogueFwdINS6_IJSA_SC_SB_EEES9_SE_SG_Li384ELb1ELb1ELb0ELb0EEENS1_36VarlenDynamicPersistentTileSchedulerILi192ELi128ELi384ELi128ELb0ELb1ELb1ELb1ELb0ELb1EEEEEEEEEvNT_6ParamsE:
	.zero		3584


//--------------------- .nv.constant0._ZN7cutlass13device_kernelIN5flash11enable_sm90INS1_16FlashAttnFwdSm90INS1_25CollectiveMainloopFwdSm90ILi2EN4cute5tupleIJNS5_1CILi1EEES8_S8_EEENS6_IJNS7_ILi192EEENS7_ILi128EEENS7_ILi64EEEEEELi64ENS_6half_tEfNS_4arch4Sm90ELb0ELb1ELb0ELb1ELb0ELb1ELb0ELb1ELb1ELb1ELb0ELb0EEENS1_21CollectiveEpilogueFwdINS6_IJSA_SC_SB_EEES9_SE_SG_Li384ELb1ELb1ELb0ELb0EEENS1_36VarlenDynamicPersistentTileSchedulerILi192ELi128ELi384ELi128ELb0ELb1ELb1ELb1ELb0ELb1EEEEEEEEEvNT_6ParamsE --------------------------
	.section	.nv.constant0._ZN7cutlass13device_kernelIN5flash11enable_sm90INS1_16FlashAttnFwdSm90INS1_25CollectiveMainloopFwdSm90ILi2EN4cute5tupleIJNS5_1CILi1EEES8_S8_EEENS6_IJNS7_ILi192EEENS7_ILi128EEENS7_ILi64EEEEEELi64ENS_6half_tEfNS_4arch4Sm90ELb0ELb1ELb0ELb1ELb0ELb1ELb0ELb1ELb1ELb1ELb0ELb0EEENS1_21CollectiveEpilogueFwdINS6_IJSA_SC_SB_EEES9_SE_SG_Li384ELb1ELb1ELb0ELb0EEENS1_36VarlenDynamicPersistentTileSchedulerILi192ELi128ELi384ELi128ELb0ELb1ELb1ELb1ELb0ELb1EEEEEEEEEvNT_6ParamsE,"a",@progbits
	.sectionflags	@""
	.align	4
.nv.constant0._ZN7cutlass13device_kernelIN5flash11enable_sm90INS1_16FlashAttnFwdSm90INS1_25CollectiveMainloopFwdSm90ILi2EN4cute5tupleIJNS5_1CILi1EEES8_S8_EEENS6_IJNS7_ILi192EEENS7_ILi128EEENS7_ILi64EEEEEELi64ENS_6half_tEfNS_4arch4Sm90ELb0ELb1ELb0ELb1ELb0ELb1ELb0ELb1ELb1ELb1ELb0ELb0EEENS1_21CollectiveEpilogueFwdINS6_IJSA_SC_SB_EEES9_SE_SG_Li384ELb1ELb1ELb0ELb0EEENS1_36VarlenDynamicPersistentTileSchedulerILi192ELi128ELi384ELi128ELb0ELb1ELb1ELb1ELb0ELb1EEEEEEEEEvNT_6ParamsE:
	.zero		3584


//--------------------- .nv.constant0._ZN7cutlass13device_kernelIN5flash11enable_sm90INS1_16FlashAttnFwdSm90INS1_25CollectiveMainloopFwdSm90ILi2EN4cute5tupleIJNS5_1CILi1EEES8_S8_EEENS6_IJNS7_ILi192EEENS7_ILi128EEENS7_ILi64EEEEEELi64ENS_6half_tEfNS_4arch4Sm90ELb1ELb0ELb0ELb0ELb0ELb0ELb0ELb1ELb1ELb1ELb0ELb0EEENS1_21CollectiveEpilogueFwdINS6_IJSA_SC_SB_EEES9_SE_SG_Li384ELb0ELb1ELb0ELb0EEENS1_30DynamicPersistentTileSchedulerILi384ELi128ELb0ELb1ELb1EEEEEEEEEvNT_6ParamsE --------------------------
	.section	.nv.constant0._ZN7cutlass13device_kernelIN5flash11enable_sm90INS1_16FlashAttnFwdSm90INS1_25CollectiveMainloopFwdSm90ILi2EN4cute5tupleIJNS5_1CILi1EEES8_S8_EEENS6_IJNS7_ILi192EEENS7_ILi128EEENS7_ILi64EEEEEELi64ENS_6half_tEfNS_4arch4Sm90ELb1ELb0ELb0ELb0ELb0ELb0ELb0ELb1ELb1ELb1ELb0ELb0EEENS1_21CollectiveEpilogueFwdINS6_IJSA_SC_SB_EEES9_SE_SG_Li384ELb0ELb1ELb0ELb0EEENS1_30DynamicPersistentTileSchedulerILi384ELi128ELb0ELb1ELb1EEEEEEEEEvNT_6ParamsE,"a",@progbits
	.sectionflags	@""
	.align	4
.nv.constant0._ZN7cutlass13device_kernelIN5flash11enable_sm90INS1_16FlashAttnFwdSm90INS1_25CollectiveMainloopFwdSm90ILi2EN4cute5tupleIJNS5_1CILi1EEES8_S8_EEENS6_IJNS7_ILi192EEENS7_ILi128EEENS7_ILi64EEEEEELi64ENS_6half_tEfNS_4arch4Sm90ELb1ELb0ELb0ELb0ELb0ELb0ELb0ELb1ELb1ELb1ELb0ELb0EEENS1_21CollectiveEpilogueFwdINS6_IJSA_SC_SB_EEES9_SE_SG_Li384ELb0ELb1ELb0ELb0EEENS1_30DynamicPersistentTileSchedulerILi384ELi128ELb0ELb1ELb1EEEEEEEEEvNT_6ParamsE:
	.zero		3584


//--------------------- .nv.constant0._ZN7cutlass13device_kernelIN5flash11enable_sm90INS1_16FlashAttnFwdSm90INS1_25CollectiveMainloopFwdSm90ILi2EN4cute5tupleIJNS5_1CILi1EEES8_S8_EEENS6_IJNS7_ILi192EEENS7_ILi128EEENS7_ILi64EEEEEELi64ENS_6half_tEfNS_4arch4Sm90ELb1ELb0ELb0ELb1ELb0ELb0ELb0ELb1ELb1ELb1ELb0ELb0EEENS1_21CollectiveEpilogueFwdINS6_IJSA_SC_SB_EEES9_SE_SG_Li384ELb1ELb1ELb0ELb0EEENS1_36VarlenDynamicPersistentTileSchedulerILi192ELi128ELi384ELi128ELb0ELb1ELb1ELb1ELb1ELb1EEEEEEEEEvNT_6ParamsE --------------------------
	.section	.nv.constant0._ZN7cutlass13device_kernelIN5flash11enable_sm90INS1_16FlashAttnFwdSm90INS1_25CollectiveMainloopFwdSm90ILi2EN4cute5tupleIJNS5_1CILi1EEES8_S8_EEENS6_IJNS7_ILi192EEENS7_ILi128EEENS7_ILi64EEEEEELi64ENS_6half_tEfNS_4arch4Sm90ELb1ELb0ELb0ELb1ELb0ELb0ELb0ELb1ELb1ELb1ELb0ELb0EEENS1_21CollectiveEpilogueFwdINS6_IJSA_SC_SB_EEES9_SE_SG_Li384ELb1ELb1ELb0ELb0EEENS1_36VarlenDynamicPersistentTileSchedulerILi192ELi128ELi384ELi128ELb0ELb1ELb1ELb1ELb1ELb1EEEEEEEEEvNT_6ParamsE,"a",@progbits
	.sectionflags	@""
	.align	4
.nv.constant0._ZN7cutlass13device_kernelIN5flash11enable_sm90INS1_16FlashAttnFwdSm90INS1_25CollectiveMainloopFwdSm90ILi2EN4cute5tupleIJNS5_1CILi1EEES8_S8_EEENS6_IJNS7_ILi192EEENS7_ILi128EEENS7_ILi64EEEEEELi64ENS_6half_tEfNS_4arch4Sm90ELb1ELb0ELb0ELb1ELb0ELb0ELb0ELb1ELb1ELb1ELb0ELb0EEENS1_21CollectiveEpilogueFwdINS6_IJSA_SC_SB_EEES9_SE_SG_Li384ELb1ELb1ELb0ELb0EEENS1_36VarlenDynamicPersistentTileSchedulerILi192ELi128ELi384ELi128ELb0ELb1ELb1ELb1ELb1ELb1EEEEEEEEEvNT_6ParamsE:
	.zero		3584


//--------------------- .nv.constant0._ZN7cutlass13device_kernelIN5flash11enable_sm90INS1_16FlashAttnFwdSm90INS1_25CollectiveMainloopFwdSm90ILi2EN4cute5tupleIJNS5_1CILi1EEES8_S8_EEENS6_IJNS7_ILi192EEENS7_ILi128EEENS7_ILi64EEEEEELi64ENS_6half_tEfNS_4arch4Sm90ELb1ELb0ELb0ELb1ELb0ELb1ELb0ELb1ELb1ELb1ELb0ELb0EEENS1_21CollectiveEpilogueFwdINS6_IJSA_SC_SB_EEES9_SE_SG_Li384ELb1ELb1ELb0ELb0EEENS1_36VarlenDynamicPersistentTileSchedulerILi192ELi128ELi384ELi128ELb0ELb1ELb1ELb1ELb1ELb1EEEEEEEEEvNT_6ParamsE --------------------------
	.section	.nv.constant0._ZN7cutlass13device_kernelIN5flash11enable_sm90INS1_16FlashAttnFwdSm90INS1_25CollectiveMainloopFwdSm90ILi2EN4cute5tupleIJNS5_1CILi1EEES8_S8_EEENS6_IJNS7_ILi192EEENS7_ILi128EEENS7_ILi64EEEEEELi64ENS_6half_tEfNS_4arch4Sm90ELb1ELb0ELb0ELb1ELb0ELb1ELb0ELb1ELb1ELb1ELb0ELb0EEENS1_21CollectiveEpilogueFwdINS6_IJSA_SC_SB_EEES9_SE_SG_Li384ELb1ELb1ELb0ELb0EEENS1_36VarlenDynamicPersistentTileSchedulerILi192ELi128ELi384ELi128ELb0ELb1ELb1ELb1ELb1ELb1EEEEEEEEEvNT_6ParamsE,"a",@progbits
	.sectionflags	@""
	.align	4
.nv.constant0._ZN7cutlass13device_kernelIN5flash11enable_sm90INS1_16FlashAttnFwdSm90INS1_25CollectiveMainloopFwdSm90ILi2EN4cute5tupleIJNS5_1CILi1EEES8_S8_EEENS6_IJNS7_ILi192EEENS7_ILi128EEENS7_ILi64EEEEEELi64ENS_6half_tEfNS_4arch4Sm90ELb1ELb0ELb0ELb1ELb0ELb1ELb0ELb1ELb1ELb1ELb0ELb0EEENS1_21CollectiveEpilogueFwdINS6_IJSA_SC_SB_EEES9_SE_SG_Li384ELb1ELb1ELb0ELb0EEENS1_36VarlenDynamicPersistentTileSchedulerILi192ELi128ELi384ELi128ELb0ELb1ELb1ELb1ELb1ELb1EEEEEEEEEvNT_6ParamsE:
	.zero		3584


//--------------------- SYMBOLS --------------------------

	.type		.nv.reservedSmem.offset0,@object
	.size		.nv.reservedSmem.offset0,0x4
